//
// Generated by NVIDIA NVVM Compiler
//
// Compiler Build ID: CL-36424714
// Cuda compilation tools, release 13.0, V13.0.88
// Based on NVVM 20.0.0
//

.version 9.0
.target sm_100
.address_size 64

	// .globl	make_constant_border_kernel_u8

.visible .entry make_constant_border_kernel_u8(
	.param .u64 .ptr .align 1 make_constant_border_kernel_u8_param_0,
	.param .u32 make_constant_border_kernel_u8_param_1,
	.param .u32 make_constant_border_kernel_u8_param_2,
	.param .u32 make_constant_border_kernel_u8_param_3,
	.param .u64 .ptr .align 1 make_constant_border_kernel_u8_param_4
)
{
	.reg .pred 	%p<4>;
	.reg .b16 	%rs<2>;
	.reg .b32 	%r<20>;
	.reg .b64 	%rd<9>;

	ld.param.u64 	%rd1, [make_constant_border_kernel_u8_param_0];
	ld.param.u32 	%r3, [make_constant_border_kernel_u8_param_1];
	ld.param.u32 	%r5, [make_constant_border_kernel_u8_param_2];
	ld.param.u32 	%r4, [make_constant_border_kernel_u8_param_3];
	ld.param.u64 	%rd2, [make_constant_border_kernel_u8_param_4];
	mov.u32 	%r7, %ctaid.x;
	mov.u32 	%r8, %ntid.x;
	mov.u32 	%r9, %tid.x;
	mad.lo.s32 	%r1, %r7, %r8, %r9;
	mov.u32 	%r10, %ctaid.y;
	mov.u32 	%r11, %ntid.y;
	mov.u32 	%r12, %tid.y;
	mad.lo.s32 	%r13, %r10, %r11, %r12;
	setp.ge.u32 	%p1, %r1, %r3;
	setp.ge.u32 	%p2, %r13, %r5;
	or.pred  	%p3, %p1, %p2;
	@%p3 bra 	$L__BB0_2;
	cvta.to.global.u64 	%rd3, %rd1;
	cvta.to.global.u64 	%rd4, %rd2;
	shl.b32 	%r14, %r4, 1;
	add.s32 	%r15, %r14, %r3;
	add.s32 	%r16, %r4, %r1;
	add.s32 	%r17, %r4, %r13;
	mad.lo.s32 	%r18, %r3, %r13, %r1;
	cvt.u64.u32 	%rd5, %r18;
	add.s64 	%rd6, %rd3, %rd5;
	ld.global.u8 	%rs1, [%rd6];
	mad.lo.s32 	%r19, %r15, %r17, %r16;
	cvt.s64.s32 	%rd7, %r19;
	add.s64 	%rd8, %rd4, %rd7;
	st.global.u8 	[%rd8], %rs1;
$L__BB0_2:
	ret;

}
	// .globl	make_clamped_border_kernel_u8
.visible .entry make_clamped_border_kernel_u8(
	.param .u64 .ptr .align 1 make_clamped_border_kernel_u8_param_0,
	.param .u32 make_clamped_border_kernel_u8_param_1,
	.param .u32 make_clamped_border_kernel_u8_param_2,
	.param .u32 make_clamped_border_kernel_u8_param_3,
	.param .u64 .ptr .align 1 make_clamped_border_kernel_u8_param_4
)
{
	.reg .pred 	%p<14>;
	.reg .b16 	%rs<5>;
	.reg .b32 	%r<30>;
	.reg .b64 	%rd<21>;

	ld.param.u64 	%rd3, [make_clamped_border_kernel_u8_param_0];
	ld.param.u32 	%r6, [make_clamped_border_kernel_u8_param_1];
	ld.param.u32 	%r9, [make_clamped_border_kernel_u8_param_2];
	ld.param.u32 	%r8, [make_clamped_border_kernel_u8_param_3];
	ld.param.u64 	%rd4, [make_clamped_border_kernel_u8_param_4];
	cvta.to.global.u64 	%rd1, %rd4;
	cvta.to.global.u64 	%rd2, %rd3;
	mov.u32 	%r10, %ctaid.x;
	mov.u32 	%r11, %ntid.x;
	mov.u32 	%r12, %tid.x;
	mad.lo.s32 	%r1, %r10, %r11, %r12;
	mov.u32 	%r13, %ctaid.y;
	mov.u32 	%r14, %ntid.y;
	mov.u32 	%r15, %tid.y;
	mad.lo.s32 	%r16, %r13, %r14, %r15;
	setp.ge.u32 	%p3, %r1, %r6;
	setp.ge.u32 	%p4, %r16, %r9;
	or.pred  	%p5, %p3, %p4;
	@%p5 bra 	$L__BB1_8;
	shl.b32 	%r17, %r8, 1;
	add.s32 	%r3, %r17, %r6;
	setp.lt.s32 	%p6, %r1, %r8;
	setp.ge.s32 	%p7, %r1, %r6;
	add.s32 	%r18, %r6, -1;
	selp.b32 	%r4, 0, %r18, %p6;
	or.pred  	%p1, %p7, %p6;
	setp.lt.s32 	%p8, %r16, %r8;
	setp.ge.s32 	%p9, %r16, %r9;
	add.s32 	%r19, %r9, -1;
	selp.b32 	%r5, 0, %r19, %p8;
	or.pred  	%p2, %p9, %p8;
	and.pred  	%p10, %p1, %p2;
	not.pred 	%p11, %p10;
	@%p11 bra 	$L__BB1_3;
	mad.lo.s32 	%r24, %r5, %r6, %r4;
	cvt.s64.s32 	%rd13, %r24;
	add.s64 	%rd14, %rd2, %rd13;
	ld.global.u8 	%rs3, [%rd14];
	mad.lo.s32 	%r25, %r3, %r16, %r1;
	cvt.u64.u32 	%rd15, %r25;
	add.s64 	%rd16, %rd1, %rd15;
	st.global.u8 	[%rd16], %rs3;
	bra.uni 	$L__BB1_7;
$L__BB1_3:
	not.pred 	%p12, %p2;
	@%p12 bra 	$L__BB1_5;
	mad.lo.s32 	%r22, %r5, %r6, %r1;
	cvt.u64.u32 	%rd9, %r22;
	add.s64 	%rd10, %rd2, %rd9;
	ld.global.u8 	%rs2, [%rd10];
	mad.lo.s32 	%r23, %r3, %r16, %r1;
	cvt.u64.u32 	%rd11, %r23;
	add.s64 	%rd12, %rd1, %rd11;
	st.global.u8 	[%rd12], %rs2;
	bra.uni 	$L__BB1_7;
$L__BB1_5:
	not.pred 	%p13, %p1;
	@%p13 bra 	$L__BB1_7;
	mad.lo.s32 	%r20, %r6, %r16, %r4;
	cvt.u64.u32 	%rd5, %r20;
	add.s64 	%rd6, %rd2, %rd5;
	ld.global.u8 	%rs1, [%rd6];
	mad.lo.s32 	%r21, %r3, %r16, %r1;
	cvt.u64.u32 	%rd7, %r21;
	add.s64 	%rd8, %rd1, %rd7;
	st.global.u8 	[%rd8], %rs1;
$L__BB1_7:
	add.s32 	%r26, %r8, %r1;
	add.s32 	%r27, %r8, %r16;
	mad.lo.s32 	%r28, %r6, %r16, %r1;
	cvt.u64.u32 	%rd17, %r28;
	add.s64 	%rd18, %rd2, %rd17;
	ld.global.u8 	%rs4, [%rd18];
	mad.lo.s32 	%r29, %r3, %r27, %r26;
	cvt.s64.s32 	%rd19, %r29;
	add.s64 	%rd20, %rd1, %rd19;
	st.global.u8 	[%rd20], %rs4;
$L__BB1_8:
	ret;

}
	// .globl	make_mirror_border_kernel_u8
.visible .entry make_mirror_border_kernel_u8(
	.param .u64 .ptr .align 1 make_mirror_border_kernel_u8_param_0,
	.param .u32 make_mirror_border_kernel_u8_param_1,
	.param .u32 make_mirror_border_kernel_u8_param_2,
	.param .u32 make_mirror_border_kernel_u8_param_3,
	.param .u64 .ptr .align 1 make_mirror_border_kernel_u8_param_4
)
{
	.reg .pred 	%p<19>;
	.reg .b16 	%rs<5>;
	.reg .b32 	%r<40>;
	.reg .b64 	%rd<21>;

	ld.param.u64 	%rd3, [make_mirror_border_kernel_u8_param_0];
	ld.param.u32 	%r10, [make_mirror_border_kernel_u8_param_1];
	ld.param.u32 	%r13, [make_mirror_border_kernel_u8_param_2];
	ld.param.u32 	%r12, [make_mirror_border_kernel_u8_param_3];
	ld.param.u64 	%rd4, [make_mirror_border_kernel_u8_param_4];
	cvta.to.global.u64 	%rd1, %rd4;
	cvta.to.global.u64 	%rd2, %rd3;
	mov.u32 	%r14, %ctaid.x;
	mov.u32 	%r15, %ntid.x;
	mov.u32 	%r16, %tid.x;
	mad.lo.s32 	%r1, %r14, %r15, %r16;
	mov.u32 	%r17, %ctaid.y;
	mov.u32 	%r18, %ntid.y;
	mov.u32 	%r19, %tid.y;
	mad.lo.s32 	%r20, %r17, %r18, %r19;
	setp.ge.u32 	%p3, %r1, %r10;
	setp.ge.u32 	%p4, %r20, %r13;
	or.pred  	%p5, %p3, %p4;
	@%p5 bra 	$L__BB2_15;
	shl.b32 	%r21, %r12, 1;
	add.s32 	%r3, %r21, %r10;
	setp.ge.s32 	%p6, %r1, %r12;
	@%p6 bra 	$L__BB2_3;
	abs.s32 	%r25, %r1;
	sub.s32 	%r38, %r12, %r25;
	mov.pred 	%p18, 0;
	mov.pred 	%p17, -1;
	bra.uni 	$L__BB2_5;
$L__BB2_3:
	setp.lt.s32 	%p9, %r1, %r10;
	mov.pred 	%p18, -1;
	mov.pred 	%p17, 0;
	@%p9 bra 	$L__BB2_5;
	shl.b32 	%r23, %r10, 1;
	not.b32 	%r24, %r1;
	add.s32 	%r38, %r23, %r24;
	mov.pred 	%p18, 0;
	mov.pred 	%p17, -1;
$L__BB2_5:
	setp.le.s32 	%p14, %r12, %r20;
	@%p14 bra 	$L__BB2_7;
	sub.s32 	%r39, %r12, %r20;
	bra.uni 	$L__BB2_9;
$L__BB2_7:
	setp.lt.s32 	%p15, %r20, %r13;
	@%p15 bra 	$L__BB2_12;
	shl.b32 	%r26, %r13, 1;
	not.b32 	%r27, %r20;
	add.s32 	%r39, %r26, %r27;
$L__BB2_9:
	not.pred 	%p16, %p17;
	@%p16 bra 	$L__BB2_11;
	mad.lo.s32 	%r32, %r39, %r10, %r38;
	cvt.s64.s32 	%rd13, %r32;
	add.s64 	%rd14, %rd2, %rd13;
	ld.global.u8 	%rs3, [%rd14];
	mad.lo.s32 	%r33, %r3, %r20, %r1;
	cvt.u64.u32 	%rd15, %r33;
	add.s64 	%rd16, %rd1, %rd15;
	st.global.u8 	[%rd16], %rs3;
	bra.uni 	$L__BB2_14;
$L__BB2_11:
	mad.lo.s32 	%r30, %r39, %r10, %r1;
	cvt.u64.u32 	%rd9, %r30;
	add.s64 	%rd10, %rd2, %rd9;
	ld.global.u8 	%rs2, [%rd10];
	mad.lo.s32 	%r31, %r3, %r20, %r1;
	cvt.u64.u32 	%rd11, %r31;
	add.s64 	%rd12, %rd1, %rd11;
	st.global.u8 	[%rd12], %rs2;
	bra.uni 	$L__BB2_14;
$L__BB2_12:
	@%p18 bra 	$L__BB2_14;
	mad.lo.s32 	%r28, %r10, %r20, %r38;
	cvt.u64.u32 	%rd5, %r28;
	add.s64 	%rd6, %rd2, %rd5;
	ld.global.u8 	%rs1, [%rd6];
	mad.lo.s32 	%r29, %r3, %r20, %r1;
	cvt.u64.u32 	%rd7, %r29;
	add.s64 	%rd8, %rd1, %rd7;
	st.global.u8 	[%rd8], %rs1;
$L__BB2_14:
	add.s32 	%r34, %r12, %r1;
	add.s32 	%r35, %r12, %r20;
	mad.lo.s32 	%r36, %r10, %r20, %r1;
	cvt.u64.u32 	%rd17, %r36;
	add.s64 	%rd18, %rd2, %rd17;
	ld.global.u8 	%rs4, [%rd18];
	mad.lo.s32 	%r37, %r3, %r35, %r34;
	cvt.s64.s32 	%rd19, %r37;
	add.s64 	%rd20, %rd1, %rd19;
	st.global.u8 	[%rd20], %rs4;
$L__BB2_15:
	ret;

}
	// .globl	make_constant_border_kernel_u16
.visible .entry make_constant_border_kernel_u16(
	.param .u64 .ptr .align 1 make_constant_border_kernel_u16_param_0,
	.param .u32 make_constant_border_kernel_u16_param_1,
	.param .u32 make_constant_border_kernel_u16_param_2,
	.param .u32 make_constant_border_kernel_u16_param_3,
	.param .u64 .ptr .align 1 make_constant_border_kernel_u16_param_4
)
{
	.reg .pred 	%p<4>;
	.reg .b16 	%rs<2>;
	.reg .b32 	%r<20>;
	.reg .b64 	%rd<9>;

	ld.param.u64 	%rd1, [make_constant_border_kernel_u16_param_0];
	ld.param.u32 	%r3, [make_constant_border_kernel_u16_param_1];
	ld.param.u32 	%r5, [make_constant_border_kernel_u16_param_2];
	ld.param.u32 	%r4, [make_constant_border_kernel_u16_param_3];
	ld.param.u64 	%rd2, [make_constant_border_kernel_u16_param_4];
	mov.u32 	%r7, %ctaid.x;
	mov.u32 	%r8, %ntid.x;
	mov.u32 	%r9, %tid.x;
	mad.lo.s32 	%r1, %r7, %r8, %r9;
	mov.u32 	%r10, %ctaid.y;
	mov.u32 	%r11, %ntid.y;
	mov.u32 	%r12, %tid.y;
	mad.lo.s32 	%r13, %r10, %r11, %r12;
	setp.ge.u32 	%p1, %r1, %r3;
	setp.ge.u32 	%p2, %r13, %r5;
	or.pred  	%p3, %p1, %p2;
	@%p3 bra 	$L__BB3_2;
	cvta.to.global.u64 	%rd3, %rd1;
	cvta.to.global.u64 	%rd4, %rd2;
	shl.b32 	%r14, %r4, 1;
	add.s32 	%r15, %r14, %r3;
	add.s32 	%r16, %r4, %r1;
	add.s32 	%r17, %r4, %r13;
	mad.lo.s32 	%r18, %r3, %r13, %r1;
	mul.wide.u32 	%rd5, %r18, 2;
	add.s64 	%rd6, %rd3, %rd5;
	ld.global.u16 	%rs1, [%rd6];
	mad.lo.s32 	%r19, %r15, %r17, %r16;
	mul.wide.s32 	%rd7, %r19, 2;
	add.s64 	%rd8, %rd4, %rd7;
	st.global.u16 	[%rd8], %rs1;
$L__BB3_2:
	ret;

}
	// .globl	make_clamped_border_kernel_u16
.visible .entry make_clamped_border_kernel_u16(
	.param .u64 .ptr .align 1 make_clamped_border_kernel_u16_param_0,
	.param .u32 make_clamped_border_kernel_u16_param_1,
	.param .u32 make_clamped_border_kernel_u16_param_2,
	.param .u32 make_clamped_border_kernel_u16_param_3,
	.param .u64 .ptr .align 1 make_clamped_border_kernel_u16_param_4
)
{
	.reg .pred 	%p<14>;
	.reg .b16 	%rs<5>;
	.reg .b32 	%r<30>;
	.reg .b64 	%rd<21>;

	ld.param.u64 	%rd3, [make_clamped_border_kernel_u16_param_0];
	ld.param.u32 	%r6, [make_clamped_border_kernel_u16_param_1];
	ld.param.u32 	%r9, [make_clamped_border_kernel_u16_param_2];
	ld.param.u32 	%r8, [make_clamped_border_kernel_u16_param_3];
	ld.param.u64 	%rd4, [make_clamped_border_kernel_u16_param_4];
	cvta.to.global.u64 	%rd1, %rd4;
	cvta.to.global.u64 	%rd2, %rd3;
	mov.u32 	%r10, %ctaid.x;
	mov.u32 	%r11, %ntid.x;
	mov.u32 	%r12, %tid.x;
	mad.lo.s32 	%r1, %r10, %r11, %r12;
	mov.u32 	%r13, %ctaid.y;
	mov.u32 	%r14, %ntid.y;
	mov.u32 	%r15, %tid.y;
	mad.lo.s32 	%r16, %r13, %r14, %r15;
	setp.ge.u32 	%p3, %r1, %r6;
	setp.ge.u32 	%p4, %r16, %r9;
	or.pred  	%p5, %p3, %p4;
	@%p5 bra 	$L__BB4_8;
	shl.b32 	%r17, %r8, 1;
	add.s32 	%r3, %r17, %r6;
	setp.lt.s32 	%p6, %r1, %r8;
	setp.ge.s32 	%p7, %r1, %r6;
	add.s32 	%r18, %r6, -1;
	selp.b32 	%r4, 0, %r18, %p6;
	or.pred  	%p1, %p7, %p6;
	setp.lt.s32 	%p8, %r16, %r8;
	setp.ge.s32 	%p9, %r16, %r9;
	add.s32 	%r19, %r9, -1;
	selp.b32 	%r5, 0, %r19, %p8;
	or.pred  	%p2, %p9, %p8;
	and.pred  	%p10, %p1, %p2;
	not.pred 	%p11, %p10;
	@%p11 bra 	$L__BB4_3;
	mad.lo.s32 	%r24, %r5, %r6, %r4;
	mul.wide.s32 	%rd13, %r24, 2;
	add.s64 	%rd14, %rd2, %rd13;
	ld.global.u16 	%rs3, [%rd14];
	mad.lo.s32 	%r25, %r3, %r16, %r1;
	mul.wide.u32 	%rd15, %r25, 2;
	add.s64 	%rd16, %rd1, %rd15;
	st.global.u16 	[%rd16], %rs3;
	bra.uni 	$L__BB4_7;
$L__BB4_3:
	not.pred 	%p12, %p2;
	@%p12 bra 	$L__BB4_5;
	mad.lo.s32 	%r22, %r5, %r6, %r1;
	mul.wide.u32 	%rd9, %r22, 2;
	add.s64 	%rd10, %rd2, %rd9;
	ld.global.u16 	%rs2, [%rd10];
	mad.lo.s32 	%r23, %r3, %r16, %r1;
	mul.wide.u32 	%rd11, %r23, 2;
	add.s64 	%rd12, %rd1, %rd11;
	st.global.u16 	[%rd12], %rs2;
	bra.uni 	$L__BB4_7;
$L__BB4_5:
	not.pred 	%p13, %p1;
	@%p13 bra 	$L__BB4_7;
	mad.lo.s32 	%r20, %r6, %r16, %r4;
	mul.wide.u32 	%rd5, %r20, 2;
	add.s64 	%rd6, %rd2, %rd5;
	ld.global.u16 	%rs1, [%rd6];
	mad.lo.s32 	%r21, %r3, %r16, %r1;
	mul.wide.u32 	%rd7, %r21, 2;
	add.s64 	%rd8, %rd1, %rd7;
	st.global.u16 	[%rd8], %rs1;
$L__BB4_7:
	add.s32 	%r26, %r8, %r1;
	add.s32 	%r27, %r8, %r16;
	mad.lo.s32 	%r28, %r6, %r16, %r1;
	mul.wide.u32 	%rd17, %r28, 2;
	add.s64 	%rd18, %rd2, %rd17;
	ld.global.u16 	%rs4, [%rd18];
	mad.lo.s32 	%r29, %r3, %r27, %r26;
	mul.wide.s32 	%rd19, %r29, 2;
	add.s64 	%rd20, %rd1, %rd19;
	st.global.u16 	[%rd20], %rs4;
$L__BB4_8:
	ret;

}
	// .globl	make_mirror_border_kernel_u16
.visible .entry make_mirror_border_kernel_u16(
	.param .u64 .ptr .align 1 make_mirror_border_kernel_u16_param_0,
	.param .u32 make_mirror_border_kernel_u16_param_1,
	.param .u32 make_mirror_border_kernel_u16_param_2,
	.param .u32 make_mirror_border_kernel_u16_param_3,
	.param .u64 .ptr .align 1 make_mirror_border_kernel_u16_param_4
)
{
	.reg .pred 	%p<19>;
	.reg .b16 	%rs<5>;
	.reg .b32 	%r<40>;
	.reg .b64 	%rd<21>;

	ld.param.u64 	%rd3, [make_mirror_border_kernel_u16_param_0];
	ld.param.u32 	%r10, [make_mirror_border_kernel_u16_param_1];
	ld.param.u32 	%r13, [make_mirror_border_kernel_u16_param_2];
	ld.param.u32 	%r12, [make_mirror_border_kernel_u16_param_3];
	ld.param.u64 	%rd4, [make_mirror_border_kernel_u16_param_4];
	cvta.to.global.u64 	%rd1, %rd4;
	cvta.to.global.u64 	%rd2, %rd3;
	mov.u32 	%r14, %ctaid.x;
	mov.u32 	%r15, %ntid.x;
	mov.u32 	%r16, %tid.x;
	mad.lo.s32 	%r1, %r14, %r15, %r16;
	mov.u32 	%r17, %ctaid.y;
	mov.u32 	%r18, %ntid.y;
	mov.u32 	%r19, %tid.y;
	mad.lo.s32 	%r20, %r17, %r18, %r19;
	setp.ge.u32 	%p3, %r1, %r10;
	setp.ge.u32 	%p4, %r20, %r13;
	or.pred  	%p5, %p3, %p4;
	@%p5 bra 	$L__BB5_15;
	shl.b32 	%r21, %r12, 1;
	add.s32 	%r3, %r21, %r10;
	setp.ge.s32 	%p6, %r1, %r12;
	@%p6 bra 	$L__BB5_3;
	abs.s32 	%r25, %r1;
	sub.s32 	%r38, %r12, %r25;
	mov.pred 	%p18, 0;
	mov.pred 	%p17, -1;
	bra.uni 	$L__BB5_5;
$L__BB5_3:
	setp.lt.s32 	%p9, %r1, %r10;
	mov.pred 	%p18, -1;
	mov.pred 	%p17, 0;
	@%p9 bra 	$L__BB5_5;
	shl.b32 	%r23, %r10, 1;
	not.b32 	%r24, %r1;
	add.s32 	%r38, %r23, %r24;
	mov.pred 	%p18, 0;
	mov.pred 	%p17, -1;
$L__BB5_5:
	setp.le.s32 	%p14, %r12, %r20;
	@%p14 bra 	$L__BB5_7;
	sub.s32 	%r39, %r12, %r20;
	bra.uni 	$L__BB5_9;
$L__BB5_7:
	setp.lt.s32 	%p15, %r20, %r13;
	@%p15 bra 	$L__BB5_12;
	shl.b32 	%r26, %r13, 1;
	not.b32 	%r27, %r20;
	add.s32 	%r39, %r26, %r27;
$L__BB5_9:
	not.pred 	%p16, %p17;
	@%p16 bra 	$L__BB5_11;
	mad.lo.s32 	%r32, %r39, %r10, %r38;
	mul.wide.s32 	%rd13, %r32, 2;
	add.s64 	%rd14, %rd2, %rd13;
	ld.global.u16 	%rs3, [%rd14];
	mad.lo.s32 	%r33, %r3, %r20, %r1;
	mul.wide.u32 	%rd15, %r33, 2;
	add.s64 	%rd16, %rd1, %rd15;
	st.global.u16 	[%rd16], %rs3;
	bra.uni 	$L__BB5_14;
$L__BB5_11:
	mad.lo.s32 	%r30, %r39, %r10, %r1;
	mul.wide.u32 	%rd9, %r30, 2;
	add.s64 	%rd10, %rd2, %rd9;
	ld.global.u16 	%rs2, [%rd10];
	mad.lo.s32 	%r31, %r3, %r20, %r1;
	mul.wide.u32 	%rd11, %r31, 2;
	add.s64 	%rd12, %rd1, %rd11;
	st.global.u16 	[%rd12], %rs2;
	bra.uni 	$L__BB5_14;
$L__BB5_12:
	@%p18 bra 	$L__BB5_14;
	mad.lo.s32 	%r28, %r10, %r20, %r38;
	mul.wide.u32 	%rd5, %r28, 2;
	add.s64 	%rd6, %rd2, %rd5;
	ld.global.u16 	%rs1, [%rd6];
	mad.lo.s32 	%r29, %r3, %r20, %r1;
	mul.wide.u32 	%rd7, %r29, 2;
	add.s64 	%rd8, %rd1, %rd7;
	st.global.u16 	[%rd8], %rs1;
$L__BB5_14:
	add.s32 	%r34, %r12, %r1;
	add.s32 	%r35, %r12, %r20;
	mad.lo.s32 	%r36, %r10, %r20, %r1;
	mul.wide.u32 	%rd17, %r36, 2;
	add.s64 	%rd18, %rd2, %rd17;
	ld.global.u16 	%rs4, [%rd18];
	mad.lo.s32 	%r37, %r3, %r35, %r34;
	mul.wide.s32 	%rd19, %r37, 2;
	add.s64 	%rd20, %rd1, %rd19;
	st.global.u16 	[%rd20], %rs4;
$L__BB5_15:
	ret;

}
	// .globl	make_constant_border_kernel_f32
.visible .entry make_constant_border_kernel_f32(
	.param .u64 .ptr .align 1 make_constant_border_kernel_f32_param_0,
	.param .u32 make_constant_border_kernel_f32_param_1,
	.param .u32 make_constant_border_kernel_f32_param_2,
	.param .u32 make_constant_border_kernel_f32_param_3,
	.param .u64 .ptr .align 1 make_constant_border_kernel_f32_param_4
)
{
	.reg .pred 	%p<4>;
	.reg .b32 	%r<20>;
	.reg .b32 	%f<2>;
	.reg .b64 	%rd<9>;

	ld.param.u64 	%rd1, [make_constant_border_kernel_f32_param_0];
	ld.param.u32 	%r3, [make_constant_border_kernel_f32_param_1];
	ld.param.u32 	%r5, [make_constant_border_kernel_f32_param_2];
	ld.param.u32 	%r4, [make_constant_border_kernel_f32_param_3];
	ld.param.u64 	%rd2, [make_constant_border_kernel_f32_param_4];
	mov.u32 	%r7, %ctaid.x;
	mov.u32 	%r8, %ntid.x;
	mov.u32 	%r9, %tid.x;
	mad.lo.s32 	%r1, %r7, %r8, %r9;
	mov.u32 	%r10, %ctaid.y;
	mov.u32 	%r11, %ntid.y;
	mov.u32 	%r12, %tid.y;
	mad.lo.s32 	%r13, %r10, %r11, %r12;
	setp.ge.u32 	%p1, %r1, %r3;
	setp.ge.u32 	%p2, %r13, %r5;
	or.pred  	%p3, %p1, %p2;
	@%p3 bra 	$L__BB6_2;
	cvta.to.global.u64 	%rd3, %rd1;
	cvta.to.global.u64 	%rd4, %rd2;
	shl.b32 	%r14, %r4, 1;
	add.s32 	%r15, %r14, %r3;
	add.s32 	%r16, %r4, %r1;
	add.s32 	%r17, %r4, %r13;
	mad.lo.s32 	%r18, %r3, %r13, %r1;
	mul.wide.u32 	%rd5, %r18, 4;
	add.s64 	%rd6, %rd3, %rd5;
	ld.global.f32 	%f1, [%rd6];
	mad.lo.s32 	%r19, %r15, %r17, %r16;
	mul.wide.s32 	%rd7, %r19, 4;
	add.s64 	%rd8, %rd4, %rd7;
	st.global.f32 	[%rd8], %f1;
$L__BB6_2:
	ret;

}
	// .globl	make_clamped_border_kernel_f32
.visible .entry make_clamped_border_kernel_f32(
	.param .u64 .ptr .align 1 make_clamped_border_kernel_f32_param_0,
	.param .u32 make_clamped_border_kernel_f32_param_1,
	.param .u32 make_clamped_border_kernel_f32_param_2,
	.param .u32 make_clamped_border_kernel_f32_param_3,
	.param .u64 .ptr .align 1 make_clamped_border_kernel_f32_param_4
)
{
	.reg .pred 	%p<14>;
	.reg .b32 	%r<30>;
	.reg .b32 	%f<5>;
	.reg .b64 	%rd<21>;

	ld.param.u64 	%rd3, [make_clamped_border_kernel_f32_param_0];
	ld.param.u32 	%r6, [make_clamped_border_kernel_f32_param_1];
	ld.param.u32 	%r9, [make_clamped_border_kernel_f32_param_2];
	ld.param.u32 	%r8, [make_clamped_border_kernel_f32_param_3];
	ld.param.u64 	%rd4, [make_clamped_border_kernel_f32_param_4];
	cvta.to.global.u64 	%rd1, %rd4;
	cvta.to.global.u64 	%rd2, %rd3;
	mov.u32 	%r10, %ctaid.x;
	mov.u32 	%r11, %ntid.x;
	mov.u32 	%r12, %tid.x;
	mad.lo.s32 	%r1, %r10, %r11, %r12;
	mov.u32 	%r13, %ctaid.y;
	mov.u32 	%r14, %ntid.y;
	mov.u32 	%r15, %tid.y;
	mad.lo.s32 	%r16, %r13, %r14, %r15;
	setp.ge.u32 	%p3, %r1, %r6;
	setp.ge.u32 	%p4, %r16, %r9;
	or.pred  	%p5, %p3, %p4;
	@%p5 bra 	$L__BB7_8;
	shl.b32 	%r17, %r8, 1;
	add.s32 	%r3, %r17, %r6;
	setp.lt.s32 	%p6, %r1, %r8;
	setp.ge.s32 	%p7, %r1, %r6;
	add.s32 	%r18, %r6, -1;
	selp.b32 	%r4, 0, %r18, %p6;
	or.pred  	%p1, %p7, %p6;
	setp.lt.s32 	%p8, %r16, %r8;
	setp.ge.s32 	%p9, %r16, %r9;
	add.s32 	%r19, %r9, -1;
	selp.b32 	%r5, 0, %r19, %p8;
	or.pred  	%p2, %p9, %p8;
	and.pred  	%p10, %p1, %p2;
	not.pred 	%p11, %p10;
	@%p11 bra 	$L__BB7_3;
	mad.lo.s32 	%r24, %r5, %r6, %r4;
	mul.wide.s32 	%rd13, %r24, 4;
	add.s64 	%rd14, %rd2, %rd13;
	ld.global.f32 	%f3, [%rd14];
	mad.lo.s32 	%r25, %r3, %r16, %r1;
	mul.wide.u32 	%rd15, %r25, 4;
	add.s64 	%rd16, %rd1, %rd15;
	st.global.f32 	[%rd16], %f3;
	bra.uni 	$L__BB7_7;
$L__BB7_3:
	not.pred 	%p12, %p2;
	@%p12 bra 	$L__BB7_5;
	mad.lo.s32 	%r22, %r5, %r6, %r1;
	mul.wide.u32 	%rd9, %r22, 4;
	add.s64 	%rd10, %rd2, %rd9;
	ld.global.f32 	%f2, [%rd10];
	mad.lo.s32 	%r23, %r3, %r16, %r1;
	mul.wide.u32 	%rd11, %r23, 4;
	add.s64 	%rd12, %rd1, %rd11;
	st.global.f32 	[%rd12], %f2;
	bra.uni 	$L__BB7_7;
$L__BB7_5:
	not.pred 	%p13, %p1;
	@%p13 bra 	$L__BB7_7;
	mad.lo.s32 	%r20, %r6, %r16, %r4;
	mul.wide.u32 	%rd5, %r20, 4;
	add.s64 	%rd6, %rd2, %rd5;
	ld.global.f32 	%f1, [%rd6];
	mad.lo.s32 	%r21, %r3, %r16, %r1;
	mul.wide.u32 	%rd7, %r21, 4;
	add.s64 	%rd8, %rd1, %rd7;
	st.global.f32 	[%rd8], %f1;
$L__BB7_7:
	add.s32 	%r26, %r8, %r1;
	add.s32 	%r27, %r8, %r16;
	mad.lo.s32 	%r28, %r6, %r16, %r1;
	mul.wide.u32 	%rd17, %r28, 4;
	add.s64 	%rd18, %rd2, %rd17;
	ld.global.f32 	%f4, [%rd18];
	mad.lo.s32 	%r29, %r3, %r27, %r26;
	mul.wide.s32 	%rd19, %r29, 4;
	add.s64 	%rd20, %rd1, %rd19;
	st.global.f32 	[%rd20], %f4;
$L__BB7_8:
	ret;

}
	// .globl	make_mirror_border_kernel_f32
.visible .entry make_mirror_border_kernel_f32(
	.param .u64 .ptr .align 1 make_mirror_border_kernel_f32_param_0,
	.param .u32 make_mirror_border_kernel_f32_param_1,
	.param .u32 make_mirror_border_kernel_f32_param_2,
	.param .u32 make_mirror_border_kernel_f32_param_3,
	.param .u64 .ptr .align 1 make_mirror_border_kernel_f32_param_4
)
{
	.reg .pred 	%p<19>;
	.reg .b32 	%r<40>;
	.reg .b32 	%f<5>;
	.reg .b64 	%rd<21>;

	ld.param.u64 	%rd3, [make_mirror_border_kernel_f32_param_0];
	ld.param.u32 	%r10, [make_mirror_border_kernel_f32_param_1];
	ld.param.u32 	%r13, [make_mirror_border_kernel_f32_param_2];
	ld.param.u32 	%r12, [make_mirror_border_kernel_f32_param_3];
	ld.param.u64 	%rd4, [make_mirror_border_kernel_f32_param_4];
	cvta.to.global.u64 	%rd1, %rd4;
	cvta.to.global.u64 	%rd2, %rd3;
	mov.u32 	%r14, %ctaid.x;
	mov.u32 	%r15, %ntid.x;
	mov.u32 	%r16, %tid.x;
	mad.lo.s32 	%r1, %r14, %r15, %r16;
	mov.u32 	%r17, %ctaid.y;
	mov.u32 	%r18, %ntid.y;
	mov.u32 	%r19, %tid.y;
	mad.lo.s32 	%r20, %r17, %r18, %r19;
	setp.ge.u32 	%p3, %r1, %r10;
	setp.ge.u32 	%p4, %r20, %r13;
	or.pred  	%p5, %p3, %p4;
	@%p5 bra 	$L__BB8_15;
	shl.b32 	%r21, %r12, 1;
	add.s32 	%r3, %r21, %r10;
	setp.ge.s32 	%p6, %r1, %r12;
	@%p6 bra 	$L__BB8_3;
	abs.s32 	%r25, %r1;
	sub.s32 	%r38, %r12, %r25;
	mov.pred 	%p18, 0;
	mov.pred 	%p17, -1;
	bra.uni 	$L__BB8_5;
$L__BB8_3:
	setp.lt.s32 	%p9, %r1, %r10;
	mov.pred 	%p18, -1;
	mov.pred 	%p17, 0;
	@%p9 bra 	$L__BB8_5;
	shl.b32 	%r23, %r10, 1;
	not.b32 	%r24, %r1;
	add.s32 	%r38, %r23, %r24;
	mov.pred 	%p18, 0;
	mov.pred 	%p17, -1;
$L__BB8_5:
	setp.le.s32 	%p14, %r12, %r20;
	@%p14 bra 	$L__BB8_7;
	sub.s32 	%r39, %r12, %r20;
	bra.uni 	$L__BB8_9;
$L__BB8_7:
	setp.lt.s32 	%p15, %r20, %r13;
	@%p15 bra 	$L__BB8_12;
	shl.b32 	%r26, %r13, 1;
	not.b32 	%r27, %r20;
	add.s32 	%r39, %r26, %r27;
$L__BB8_9:
	not.pred 	%p16, %p17;
	@%p16 bra 	$L__BB8_11;
	mad.lo.s32 	%r32, %r39, %r10, %r38;
	mul.wide.s32 	%rd13, %r32, 4;
	add.s64 	%rd14, %rd2, %rd13;
	ld.global.f32 	%f3, [%rd14];
	mad.lo.s32 	%r33, %r3, %r20, %r1;
	mul.wide.u32 	%rd15, %r33, 4;
	add.s64 	%rd16, %rd1, %rd15;
	st.global.f32 	[%rd16], %f3;
	bra.uni 	$L__BB8_14;
$L__BB8_11:
	mad.lo.s32 	%r30, %r39, %r10, %r1;
	mul.wide.u32 	%rd9, %r30, 4;
	add.s64 	%rd10, %rd2, %rd9;
	ld.global.f32 	%f2, [%rd10];
	mad.lo.s32 	%r31, %r3, %r20, %r1;
	mul.wide.u32 	%rd11, %r31, 4;
	add.s64 	%rd12, %rd1, %rd11;
	st.global.f32 	[%rd12], %f2;
	bra.uni 	$L__BB8_14;
$L__BB8_12:
	@%p18 bra 	$L__BB8_14;
	mad.lo.s32 	%r28, %r10, %r20, %r38;
	mul.wide.u32 	%rd5, %r28, 4;
	add.s64 	%rd6, %rd2, %rd5;
	ld.global.f32 	%f1, [%rd6];
	mad.lo.s32 	%r29, %r3, %r20, %r1;
	mul.wide.u32 	%rd7, %r29, 4;
	add.s64 	%rd8, %rd1, %rd7;
	st.global.f32 	[%rd8], %f1;
$L__BB8_14:
	add.s32 	%r34, %r12, %r1;
	add.s32 	%r35, %r12, %r20;
	mad.lo.s32 	%r36, %r10, %r20, %r1;
	mul.wide.u32 	%rd17, %r36, 4;
	add.s64 	%rd18, %rd2, %rd17;
	ld.global.f32 	%f4, [%rd18];
	mad.lo.s32 	%r37, %r3, %r35, %r34;
	mul.wide.s32 	%rd19, %r37, 4;
	add.s64 	%rd20, %rd1, %rd19;
	st.global.f32 	[%rd20], %f4;
$L__BB8_15:
	ret;

}


// ===== COMPILED SASS (sm_100) =====

	.target	sm_100

	.elftype	@"ET_EXEC"


//--------------------- .note.nv.tkinfo           --------------------------
	.section	.note.nv.tkinfo,"",@"SHT_NOTE"
	.sectionflags	@"SHF_NOTE_NV_TKINFO"
	.tkinfo
        /*0018*/ 	.word	0x00000002
        /*0030*/ 	.string	""
        /*0030*/ 	.string	"ptxas"
        /*0030*/ 	.string	"Cuda compilation tools, release 13.0, V13.0.88"
        /*0030*/ 	.string	"Build cuda_13.0.r13.0/compiler.36424714_0"
        /*0030*/ 	.string	"-arch sm_100 -m 64 "



//--------------------- .note.nv.cuinfo           --------------------------
	.section	.note.nv.cuinfo,"",@"SHT_NOTE"
	.sectionflags	@"SHF_NOTE_NV_CUINFO"
        /*0018*/ 	.short	0x0002
        /*001a*/ 	.short	0x0064
        /*001c*/ 	.short	0x0082
	.zero		2


//--------------------- .nv.info                  --------------------------
	.section	.nv.info,"",@"SHT_CUDA_INFO"
	.align	4


	//----- nvinfo : EIATTR_REGCOUNT
	.align		4
        /*0000*/ 	.byte	0x04, 0x2f
        /*0002*/ 	.short	(.L_1 - .L_0)
	.align		4
.L_0:
        /*0004*/ 	.word	index@(make_constant_border_kernel_u8)
        /*0008*/ 	.word	0x00000008


	//----- nvinfo : EIATTR_FRAME_SIZE
	.align		4
.L_1:
        /*000c*/ 	.byte	0x04, 0x11
        /*000e*/ 	.short	(.L_3 - .L_2)
	.align		4
.L_2:
        /*0010*/ 	.word	index@(make_constant_border_kernel_u8)
        /*0014*/ 	.word	0x00000000


	//----- nvinfo : EIATTR_REGCOUNT
	.align		4
.L_3:
        /*0018*/ 	.byte	0x04, 0x2f
        /*001a*/ 	.short	(.L_5 - .L_4)
	.align		4
.L_4:
        /*001c*/ 	.word	index@(make_clamped_border_kernel_u8)
        /*0020*/ 	.word	0x0000000e


	//----- nvinfo : EIATTR_FRAME_SIZE
	.align		4
.L_5:
        /*0024*/ 	.byte	0x04, 0x11
        /*0026*/ 	.short	(.L_7 - .L_6)
	.align		4
.L_6:
        /*0028*/ 	.word	index@(make_clamped_border_kernel_u8)
        /*002c*/ 	.word	0x00000000


	//----- nvinfo : EIATTR_REGCOUNT
	.align		4
.L_7:
        /*0030*/ 	.byte	0x04, 0x2f
        /*0032*/ 	.short	(.L_9 - .L_8)
	.align		4
.L_8:
        /*0034*/ 	.word	index@(make_mirror_border_kernel_u8)
        /*0038*/ 	.word	0x00000012


	//----- nvinfo : EIATTR_FRAME_SIZE
	.align		4
.L_9:
        /*003c*/ 	.byte	0x04, 0x11
        /*003e*/ 	.short	(.L_11 - .L_10)
	.align		4
.L_10:
        /*0040*/ 	.word	index@(make_mirror_border_kernel_u8)
        /*0044*/ 	.word	0x00000000


	//----- nvinfo : EIATTR_REGCOUNT
	.align		4
.L_11:
        /*0048*/ 	.byte	0x04, 0x2f
        /*004a*/ 	.short	(.L_13 - .L_12)
	.align		4
.L_12:
        /*004c*/ 	.word	index@(make_constant_border_kernel_u16)
        /*0050*/ 	.word	0x0000000a


	//----- nvinfo : EIATTR_FRAME_SIZE
	.align		4
.L_13:
        /*0054*/ 	.byte	0x04, 0x11
        /*0056*/ 	.short	(.L_15 - .L_14)
	.align		4
.L_14:
        /*0058*/ 	.word	index@(make_constant_border_kernel_u16)
        /*005c*/ 	.word	0x00000000


	//----- nvinfo : EIATTR_REGCOUNT
	.align		4
.L_15:
        /*0060*/ 	.byte	0x04, 0x2f
        /*0062*/ 	.short	(.L_17 - .L_16)
	.align		4
.L_16:
        /*0064*/ 	.word	index@(make_clamped_border_kernel_u16)
        /*0068*/ 	.word	0x00000010


	//----- nvinfo : EIATTR_FRAME_SIZE
	.align		4
.L_17:
        /*006c*/ 	.byte	0x04, 0x11
        /*006e*/ 	.short	(.L_19 - .L_18)
	.align		4
.L_18:
        /*0070*/ 	.word	index@(make_clamped_border_kernel_u16)
        /*0074*/ 	.word	0x00000000


	//----- nvinfo : EIATTR_REGCOUNT
	.align		4
.L_19:
        /*0078*/ 	.byte	0x04, 0x2f
        /*007a*/ 	.short	(.L_21 - .L_20)
	.align		4
.L_20:
        /*007c*/ 	.word	index@(make_mirror_border_kernel_u16)
        /*0080*/ 	.word	0x00000012


	//----- nvinfo : EIATTR_FRAME_SIZE
	.align		4
.L_21:
        /*0084*/ 	.byte	0x04, 0x11
        /*0086*/ 	.short	(.L_23 - .L_22)
	.align		4
.L_22:
        /*0088*/ 	.word	index@(make_mirror_border_kernel_u16)
        /*008c*/ 	.word	0x00000000


	//----- nvinfo : EIATTR_REGCOUNT
	.align		4
.L_23:
        /*0090*/ 	.byte	0x04, 0x2f
        /*0092*/ 	.short	(.L_25 - .L_24)
	.align		4
.L_24:
        /*0094*/ 	.word	index@(make_constant_border_kernel_f32)
        /*0098*/ 	.word	0x0000000a


	//----- nvinfo : EIATTR_FRAME_SIZE
	.align		4
.L_25:
        /*009c*/ 	.byte	0x04, 0x11
        /*009e*/ 	.short	(.L_27 - .L_26)
	.align		4
.L_26:
        /*00a0*/ 	.word	index@(make_constant_border_kernel_f32)
        /*00a4*/ 	.word	0x00000000


	//----- nvinfo : EIATTR_REGCOUNT
	.align		4
.L_27:
        /*00a8*/ 	.byte	0x04, 0x2f
        /*00aa*/ 	.short	(.L_29 - .L_28)
	.align		4
.L_28:
        /*00ac*/ 	.word	index@(make_clamped_border_kernel_f32)
        /*00b0*/ 	.word	0x00000010


	//----- nvinfo : EIATTR_FRAME_SIZE
	.align		4
.L_29:
        /*00b4*/ 	.byte	0x04, 0x11
        /*00b6*/ 	.short	(.L_31 - .L_30)
	.align		4
.L_30:
        /*00b8*/ 	.word	index@(make_clamped_border_kernel_f32)
        /*00bc*/ 	.word	0x00000000


	//----- nvinfo : EIATTR_REGCOUNT
	.align		4
.L_31:
        /*00c0*/ 	.byte	0x04, 0x2f
        /*00c2*/ 	.short	(.L_33 - .L_32)
	.align		4
.L_32:
        /*00c4*/ 	.word	index@(make_mirror_border_kernel_f32)
        /*00c8*/ 	.word	0x00000012


	//----- nvinfo : EIATTR_FRAME_SIZE
	.align		4
.L_33:
        /*00cc*/ 	.byte	0x04, 0x11
        /*00ce*/ 	.short	(.L_35 - .L_34)
	.align		4
.L_34:
        /*00d0*/ 	.word	index@(make_mirror_border_kernel_f32)
        /*00d4*/ 	.word	0x00000000


	//----- nvinfo : EIATTR_MIN_STACK_SIZE
	.align		4
.L_35:
        /*00d8*/ 	.byte	0x04, 0x12
        /*00da*/ 	.short	(.L_37 - .L_36)
	.align		4
.L_36:
        /*00dc*/ 	.word	index@(make_mirror_border_kernel_f32)
        /*00e0*/ 	.word	0x00000000


	//----- nvinfo : EIATTR_MIN_STACK_SIZE
	.align		4
.L_37:
        /*00e4*/ 	.byte	0x04, 0x12
        /*00e6*/ 	.short	(.L_39 - .L_38)
	.align		4
.L_38:
        /*00e8*/ 	.word	index@(make_clamped_border_kernel_f32)
        /*00ec*/ 	.word	0x00000000


	//----- nvinfo : EIATTR_MIN_STACK_SIZE
	.align		4
.L_39:
        /*00f0*/ 	.byte	0x04, 0x12
        /*00f2*/ 	.short	(.L_41 - .L_40)
	.align		4
.L_40:
        /*00f4*/ 	.word	index@(make_constant_border_kernel_f32)
        /*00f8*/ 	.word	0x00000000


	//----- nvinfo : EIATTR_MIN_STACK_SIZE
	.align		4
.L_41:
        /*00fc*/ 	.byte	0x04, 0x12
        /*00fe*/ 	.short	(.L_43 - .L_42)
	.align		4
.L_42:
        /*0100*/ 	.word	index@(make_mirror_border_kernel_u16)
        /*0104*/ 	.word	0x00000000


	//----- nvinfo : EIATTR_MIN_STACK_SIZE
	.align		4
.L_43:
        /*0108*/ 	.byte	0x04, 0x12
        /*010a*/ 	.short	(.L_45 - .L_44)
	.align		4
.L_44:
        /*010c*/ 	.word	index@(make_clamped_border_kernel_u16)
        /*0110*/ 	.word	0x00000000


	//----- nvinfo : EIATTR_MIN_STACK_SIZE
	.align		4
.L_45:
        /*0114*/ 	.byte	0x04, 0x12
        /*0116*/ 	.short	(.L_47 - .L_46)
	.align		4
.L_46:
        /*0118*/ 	.word	index@(make_constant_border_kernel_u16)
        /*011c*/ 	.word	0x00000000


	//----- nvinfo : EIATTR_MIN_STACK_SIZE
	.align		4
.L_47:
        /*0120*/ 	.byte	0x04, 0x12
        /*0122*/ 	.short	(.L_49 - .L_48)
	.align		4
.L_48:
        /*0124*/ 	.word	index@(make_mirror_border_kernel_u8)
        /*0128*/ 	.word	0x00000000


	//----- nvinfo : EIATTR_MIN_STACK_SIZE
	.align		4
.L_49:
        /*012c*/ 	.byte	0x04, 0x12
        /*012e*/ 	.short	(.L_51 - .L_50)
	.align		4
.L_50:
        /*0130*/ 	.word	index@(make_clamped_border_kernel_u8)
        /*0134*/ 	.word	0x00000000


	//----- nvinfo : EIATTR_MIN_STACK_SIZE
	.align		4
.L_51:
        /*0138*/ 	.byte	0x04, 0x12
        /*013a*/ 	.short	(.L_53 - .L_52)
	.align		4
.L_52:
        /*013c*/ 	.word	index@(make_constant_border_kernel_u8)
        /*0140*/ 	.word	0x00000000
.L_53:


//--------------------- .nv.compat                --------------------------
	.section	.nv.compat,"",@"SHT_CUDA_COMPAT_INFO"
	.align	4
        /*0000*/ 	.byte	0x02, 0x09, 0x00, 0x00, 0x02, 0x02, 0x01, 0x00, 0x02, 0x05, 0x05, 0x00, 0x03, 0x07, 0x01, 0x01
        /*0010*/ 	.byte	0x02, 0x03, 0x00, 0x00, 0x02, 0x06, 0x01, 0x00, 0x04, 0x0b, 0x08, 0x00, 0x09, 0x00, 0x00, 0x00
        /*0020*/ 	.byte	0x00, 0x00, 0x00, 0x00


//--------------------- .nv.info.make_mirror_border_kernel_f32 --------------------------
	.section	.nv.info.make_mirror_border_kernel_f32,"",@"SHT_CUDA_INFO"
	.sectionflags	@""
	.align	4


	//----- nvinfo : EIATTR_CUDA_API_VERSION
	.align		4
        /*0000*/ 	.byte	0x04, 0x37
        /*0002*/ 	.short	(.L_55 - .L_54)
.L_54:
        /*0004*/ 	.word	0x00000082


	//----- nvinfo : EIATTR_KPARAM_INFO
	.align		4
.L_55:
        /*0008*/ 	.byte	0x04, 0x17
        /*000a*/ 	.short	(.L_57 - .L_56)
.L_56:
        /*000c*/ 	.word	0x00000000
        /*0010*/ 	.short	0x0004
        /*0012*/ 	.short	0x0018
        /*0014*/ 	.byte	0x00, 0xf5, 0x21, 0x00


	//----- nvinfo : EIATTR_KPARAM_INFO
	.align		4
.L_57:
        /*0018*/ 	.byte	0x04, 0x17
        /*001a*/ 	.short	(.L_59 - .L_58)
.L_58:
        /*001c*/ 	.word	0x00000000
        /*0020*/ 	.short	0x0003
        /*0022*/ 	.short	0x0010
        /*0024*/ 	.byte	0x00, 0xf0, 0x11, 0x00


	//----- nvinfo : EIATTR_KPARAM_INFO
	.align		4
.L_59:
        /*0028*/ 	.byte	0x04, 0x17
        /*002a*/ 	.short	(.L_61 - .L_60)
.L_60:
        /*002c*/ 	.word	0x00000000
        /*0030*/ 	.short	0x0002
        /*0032*/ 	.short	0x000c
        /*0034*/ 	.byte	0x00, 0xf0, 0x11, 0x00


	//----- nvinfo : EIATTR_KPARAM_INFO
	.align		4
.L_61:
        /*0038*/ 	.byte	0x04, 0x17
        /*003a*/ 	.short	(.L_63 - .L_62)
.L_62:
        /*003c*/ 	.word	0x00000000
        /*0040*/ 	.short	0x0001
        /*0042*/ 	.short	0x0008
        /*0044*/ 	.byte	0x00, 0xf0, 0x11, 0x00


	//----- nvinfo : EIATTR_KPARAM_INFO
	.align		4
.L_63:
        /*0048*/ 	.byte	0x04, 0x17
        /*004a*/ 	.short	(.L_65 - .L_64)
.L_64:
        /*004c*/ 	.word	0x00000000
        /*0050*/ 	.short	0x0000
        /*0052*/ 	.short	0x0000
        /*0054*/ 	.byte	0x00, 0xf5, 0x21, 0x00


	//----- nvinfo : EIATTR_SPARSE_MMA_MASK
	.align		4
.L_65:
        /*0058*/ 	.byte	0x03, 0x50
        /*005a*/ 	.short	0x0000


	//----- nvinfo : EIATTR_MAXREG_COUNT
	.align		4
        /*005c*/ 	.byte	0x03, 0x1b
        /*005e*/ 	.short	0x00ff


	//----- nvinfo : EIATTR_MERCURY_ISA_VERSION
	.align		4
        /*0060*/ 	.byte	0x03, 0x5f
        /*0062*/ 	.short	0x0101


	//----- nvinfo : EIATTR_VRC_CTA_INIT_COUNT
	.align		4
        /*0064*/ 	.byte	0x02, 0x4a
	.zero		1
	.zero		1


	//----- nvinfo : EIATTR_EXIT_INSTR_OFFSETS
	.align		4
        /*0068*/ 	.byte	0x04, 0x1c
        /*006a*/ 	.short	(.L_67 - .L_66)


	//   ....[0]....
.L_66:
        /*006c*/ 	.word	0x000000c0


	//   ....[1]....
        /*0070*/ 	.word	0x00000490


	//----- nvinfo : EIATTR_CRS_STACK_SIZE
	.align		4
.L_67:
        /*0074*/ 	.byte	0x04, 0x1e
        /*0076*/ 	.short	(.L_69 - .L_68)
.L_68:
        /*0078*/ 	.word	0x00000000


	//----- nvinfo : EIATTR_CBANK_PARAM_SIZE
	.align		4
.L_69:
        /*007c*/ 	.byte	0x03, 0x19
        /*007e*/ 	.short	0x0020


	//----- nvinfo : EIATTR_PARAM_CBANK
	.align		4
        /*0080*/ 	.byte	0x04, 0x0a
        /*0082*/ 	.short	(.L_71 - .L_70)
	.align		4
.L_70:
        /*0084*/ 	.word	index@(.nv.constant0.make_mirror_border_kernel_f32)
        /*0088*/ 	.short	0x0380
        /*008a*/ 	.short	0x0020


	//----- nvinfo : EIATTR_SW_WAR
	.align		4
.L_71:
        /*008c*/ 	.byte	0x04, 0x36
        /*008e*/ 	.short	(.L_73 - .L_72)
.L_72:
        /*0090*/ 	.word	0x00000008
.L_73:


//--------------------- .nv.info.make_clamped_border_kernel_f32 --------------------------
	.section	.nv.info.make_clamped_border_kernel_f32,"",@"SHT_CUDA_INFO"
	.sectionflags	@""
	.align	4


	//----- nvinfo : EIATTR_CUDA_API_VERSION
	.align		4
        /*0000*/ 	.byte	0x04, 0x37
        /*0002*/ 	.short	(.L_75 - .L_74)
.L_74:
        /*0004*/ 	.word	0x00000082


	//----- nvinfo : EIATTR_KPARAM_INFO
	.align		4
.L_75:
        /*0008*/ 	.byte	0x04, 0x17
        /*000a*/ 	.short	(.L_77 - .L_76)
.L_76:
        /*000c*/ 	.word	0x00000000
        /*0010*/ 	.short	0x0004
        /*0012*/ 	.short	0x0018
        /*0014*/ 	.byte	0x00, 0xf5, 0x21, 0x00


	//----- nvinfo : EIATTR_KPARAM_INFO
	.align		4
.L_77:
        /*0018*/ 	.byte	0x04, 0x17
        /*001a*/ 	.short	(.L_79 - .L_78)
.L_78:
        /*001c*/ 	.word	0x00000000
        /*0020*/ 	.short	0x0003
        /*0022*/ 	.short	0x0010
        /*0024*/ 	.byte	0x00, 0xf0, 0x11, 0x00


	//----- nvinfo : EIATTR_KPARAM_INFO
	.align		4
.L_79:
        /*0028*/ 	.byte	0x04, 0x17
        /*002a*/ 	.short	(.L_81 - .L_80)
.L_80:
        /*002c*/ 	.word	0x00000000
        /*0030*/ 	.short	0x0002
        /*0032*/ 	.short	0x000c
        /*0034*/ 	.byte	0x00, 0xf0, 0x11, 0x00


	//----- nvinfo : EIATTR_KPARAM_INFO
	.align		4
.L_81:
        /*0038*/ 	.byte	0x04, 0x17
        /*003a*/ 	.short	(.L_83 - .L_82)
.L_82:
        /*003c*/ 	.word	0x00000000
        /*0040*/ 	.short	0x0001
        /*0042*/ 	.short	0x0008
        /*0044*/ 	.byte	0x00, 0xf0, 0x11, 0x00


	//----- nvinfo : EIATTR_KPARAM_INFO
	.align		4
.L_83:
        /*0048*/ 	.byte	0x04, 0x17
        /*004a*/ 	.short	(.L_85 - .L_84)
.L_84:
        /*004c*/ 	.word	0x00000000
        /*0050*/ 	.short	0x0000
        /*0052*/ 	.short	0x0000
        /*0054*/ 	.byte	0x00, 0xf5, 0x21, 0x00


	//----- nvinfo : EIATTR_SPARSE_MMA_MASK
	.align		4
.L_85:
        /*0058*/ 	.byte	0x03, 0x50
        /*005a*/ 	.short	0x0000


	//----- nvinfo : EIATTR_MAXREG_COUNT
	.align		4
        /*005c*/ 	.byte	0x03, 0x1b
        /*005e*/ 	.short	0x00ff


	//----- nvinfo : EIATTR_MERCURY_ISA_VERSION
	.align		4
        /*0060*/ 	.byte	0x03, 0x5f
        /*0062*/ 	.short	0x0101


	//----- nvinfo : EIATTR_VRC_CTA_INIT_COUNT
	.align		4
        /*0064*/ 	.byte	0x02, 0x4a
	.zero		1
	.zero		1


	//----- nvinfo : EIATTR_EXIT_INSTR_OFFSETS
	.align		4
        /*0068*/ 	.byte	0x04, 0x1c
        /*006a*/ 	.short	(.L_87 - .L_86)


	//   ....[0]....
.L_86:
        /*006c*/ 	.word	0x000000c0


	//   ....[1]....
        /*0070*/ 	.word	0x00000420


	//----- nvinfo : EIATTR_CRS_STACK_SIZE
	.align		4
.L_87:
        /*0074*/ 	.byte	0x04, 0x1e
        /*0076*/ 	.short	(.L_89 - .L_88)
.L_88:
        /*0078*/ 	.word	0x00000000


	//----- nvinfo : EIATTR_CBANK_PARAM_SIZE
	.align		4
.L_89:
        /*007c*/ 	.byte	0x03, 0x19
        /*007e*/ 	.short	0x0020


	//----- nvinfo : EIATTR_PARAM_CBANK
	.align		4
        /*0080*/ 	.byte	0x04, 0x0a
        /*0082*/ 	.short	(.L_91 - .L_90)
	.align		4
.L_90:
        /*0084*/ 	.word	index@(.nv.constant0.make_clamped_border_kernel_f32)
        /*0088*/ 	.short	0x0380
        /*008a*/ 	.short	0x0020


	//----- nvinfo : EIATTR_SW_WAR
	.align		4
.L_91:
        /*008c*/ 	.byte	0x04, 0x36
        /*008e*/ 	.short	(.L_93 - .L_92)
.L_92:
        /*0090*/ 	.word	0x00000008
.L_93:


//--------------------- .nv.info.make_constant_border_kernel_f32 --------------------------
	.section	.nv.info.make_constant_border_kernel_f32,"",@"SHT_CUDA_INFO"
	.sectionflags	@""
	.align	4


	//----- nvinfo : EIATTR_CUDA_API_VERSION
	.align		4
        /*0000*/ 	.byte	0x04, 0x37
        /*0002*/ 	.short	(.L_95 - .L_94)
.L_94:
        /*0004*/ 	.word	0x00000082


	//----- nvinfo : EIATTR_KPARAM_INFO
	.align		4
.L_95:
        /*0008*/ 	.byte	0x04, 0x17
        /*000a*/ 	.short	(.L_97 - .L_96)
.L_96:
        /*000c*/ 	.word	0x00000000
        /*0010*/ 	.short	0x0004
        /*0012*/ 	.short	0x0018
        /*0014*/ 	.byte	0x00, 0xf5, 0x21, 0x00


	//----- nvinfo : EIATTR_KPARAM_INFO
	.align		4
.L_97:
        /*0018*/ 	.byte	0x04, 0x17
        /*001a*/ 	.short	(.L_99 - .L_98)
.L_98:
        /*001c*/ 	.word	0x00000000
        /*0020*/ 	.short	0x0003
        /*0022*/ 	.short	0x0010
        /*0024*/ 	.byte	0x00, 0xf0, 0x11, 0x00


	//----- nvinfo : EIATTR_KPARAM_INFO
	.align		4
.L_99:
        /*0028*/ 	.byte	0x04, 0x17
        /*002a*/ 	.short	(.L_101 - .L_100)
.L_100:
        /*002c*/ 	.word	0x00000000
        /*0030*/ 	.short	0x0002
        /*0032*/ 	.short	0x000c
        /*0034*/ 	.byte	0x00, 0xf0, 0x11, 0x00


	//----- nvinfo : EIATTR_KPARAM_INFO
	.align		4
.L_101:
        /*0038*/ 	.byte	0x04, 0x17
        /*003a*/ 	.short	(.L_103 - .L_102)
.L_102:
        /*003c*/ 	.word	0x00000000
        /*0040*/ 	.short	0x0001
        /*0042*/ 	.short	0x0008
        /*0044*/ 	.byte	0x00, 0xf0, 0x11, 0x00


	//----- nvinfo : EIATTR_KPARAM_INFO
	.align		4
.L_103:
        /*0048*/ 	.byte	0x04, 0x17
        /*004a*/ 	.short	(.L_105 - .L_104)
.L_104:
        /*004c*/ 	.word	0x00000000
        /*0050*/ 	.short	0x0000
        /*0052*/ 	.short	0x0000
        /*0054*/ 	.byte	0x00, 0xf5, 0x21, 0x00


	//----- nvinfo : EIATTR_SPARSE_MMA_MASK
	.align		4
.L_105:
        /*0058*/ 	.byte	0x03, 0x50
        /*005a*/ 	.short	0x0000


	//----- nvinfo : EIATTR_MAXREG_COUNT
	.align		4
        /*005c*/ 	.byte	0x03, 0x1b
        /*005e*/ 	.short	0x00ff


	//----- nvinfo : EIATTR_MERCURY_ISA_VERSION
	.align		4
        /*0060*/ 	.byte	0x03, 0x5f
        /*0062*/ 	.short	0x0101


	//----- nvinfo : EIATTR_VRC_CTA_INIT_COUNT
	.align		4
        /*0064*/ 	.byte	0x02, 0x4a
	.zero		1
	.zero		1


	//----- nvinfo : EIATTR_EXIT_INSTR_OFFSETS
	.align		4
        /*0068*/ 	.byte	0x04, 0x1c
        /*006a*/ 	.short	(.L_107 - .L_106)


	//   ....[0]....
.L_106:
        /*006c*/ 	.word	0x000000c0


	//   ....[1]....
        /*0070*/ 	.word	0x000001a0


	//----- nvinfo : EIATTR_CBANK_PARAM_SIZE
	.align		4
.L_107:
        /*0074*/ 	.byte	0x03, 0x19
        /*0076*/ 	.short	0x0020


	//----- nvinfo : EIATTR_PARAM_CBANK
	.align		4
        /*0078*/ 	.byte	0x04, 0x0a
        /*007a*/ 	.short	(.L_109 - .L_108)
	.align		4
.L_108:
        /*007c*/ 	.word	index@(.nv.constant0.make_constant_border_kernel_f32)
        /*0080*/ 	.short	0x0380
        /*0082*/ 	.short	0x0020


	//----- nvinfo : EIATTR_SW_WAR
	.align		4
.L_109:
        /*0084*/ 	.byte	0x04, 0x36
        /*0086*/ 	.short	(.L_111 - .L_110)
.L_110:
        /*0088*/ 	.word	0x00000008
.L_111:


//--------------------- .nv.info.make_mirror_border_kernel_u16 --------------------------
	.section	.nv.info.make_mirror_border_kernel_u16,"",@"SHT_CUDA_INFO"
	.sectionflags	@""
	.align	4


	//----- nvinfo : EIATTR_CUDA_API_VERSION
	.align		4
        /*0000*/ 	.byte	0x04, 0x37
        /*0002*/ 	.short	(.L_113 - .L_112)
.L_112:
        /*0004*/ 	.word	0x00000082


	//----- nvinfo : EIATTR_KPARAM_INFO
	.align		4
.L_113:
        /*0008*/ 	.byte	0x04, 0x17
        /*000a*/ 	.short	(.L_115 - .L_114)
.L_114:
        /*000c*/ 	.word	0x00000000
        /*0010*/ 	.short	0x0004
        /*0012*/ 	.short	0x0018
        /*0014*/ 	.byte	0x00, 0xf5, 0x21, 0x00


	//----- nvinfo : EIATTR_KPARAM_INFO
	.align		4
.L_115:
        /*0018*/ 	.byte	0x04, 0x17
        /*001a*/ 	.short	(.L_117 - .L_116)
.L_116:
        /*001c*/ 	.word	0x00000000
        /*0020*/ 	.short	0x0003
        /*0022*/ 	.short	0x0010
        /*0024*/ 	.byte	0x00, 0xf0, 0x11, 0x00


	//----- nvinfo : EIATTR_KPARAM_INFO
	.align		4
.L_117:
        /*0028*/ 	.byte	0x04, 0x17
        /*002a*/ 	.short	(.L_119 - .L_118)
.L_118:
        /*002c*/ 	.word	0x00000000
        /*0030*/ 	.short	0x0002
        /*0032*/ 	.short	0x000c
        /*0034*/ 	.byte	0x00, 0xf0, 0x11, 0x00


	//----- nvinfo : EIATTR_KPARAM_INFO
	.align		4
.L_119:
        /*0038*/ 	.byte	0x04, 0x17
        /*003a*/ 	.short	(.L_121 - .L_120)
.L_120:
        /*003c*/ 	.word	0x00000000
        /*0040*/ 	.short	0x0001
        /*0042*/ 	.short	0x0008
        /*0044*/ 	.byte	0x00, 0xf0, 0x11, 0x00


	//----- nvinfo : EIATTR_KPARAM_INFO
	.align		4
.L_121:
        /*0048*/ 	.byte	0x04, 0x17
        /*004a*/ 	.short	(.L_123 - .L_122)
.L_122:
        /*004c*/ 	.word	0x00000000
        /*0050*/ 	.short	0x0000
        /*0052*/ 	.short	0x0000
        /*0054*/ 	.byte	0x00, 0xf5, 0x21, 0x00


	//----- nvinfo : EIATTR_SPARSE_MMA_MASK
	.align		4
.L_123:
        /*0058*/ 	.byte	0x03, 0x50
        /*005a*/ 	.short	0x0000


	//----- nvinfo : EIATTR_MAXREG_COUNT
	.align		4
        /*005c*/ 	.byte	0x03, 0x1b
        /*005e*/ 	.short	0x00ff


	//----- nvinfo : EIATTR_MERCURY_ISA_VERSION
	.align		4
        /*0060*/ 	.byte	0x03, 0x5f
        /*0062*/ 	.short	0x0101


	//----- nvinfo : EIATTR_VRC_CTA_INIT_COUNT
	.align		4
        /*0064*/ 	.byte	0x02, 0x4a
	.zero		1
	.zero		1


	//----- nvinfo : EIATTR_EXIT_INSTR_OFFSETS
	.align		4
        /*0068*/ 	.byte	0x04, 0x1c
        /*006a*/ 	.short	(.L_125 - .L_124)


	//   ....[0]....
.L_124:
        /*006c*/ 	.word	0x000000c0


	//   ....[1]....
        /*0070*/ 	.word	0x00000490


	//----- nvinfo : EIATTR_CRS_STACK_SIZE
	.align		4
.L_125:
        /*0074*/ 	.byte	0x04, 0x1e
        /*0076*/ 	.short	(.L_127 - .L_126)
.L_126:
        /*0078*/ 	.word	0x00000000


	//----- nvinfo : EIATTR_CBANK_PARAM_SIZE
	.align		4
.L_127:
        /*007c*/ 	.byte	0x03, 0x19
        /*007e*/ 	.short	0x0020


	//----- nvinfo : EIATTR_PARAM_CBANK
	.align		4
        /*0080*/ 	.byte	0x04, 0x0a
        /*0082*/ 	.short	(.L_129 - .L_128)
	.align		4
.L_128:
        /*0084*/ 	.word	index@(.nv.constant0.make_mirror_border_kernel_u16)
        /*0088*/ 	.short	0x0380
        /*008a*/ 	.short	0x0020


	//----- nvinfo : EIATTR_SW_WAR
	.align		4
.L_129:
        /*008c*/ 	.byte	0x04, 0x36
        /*008e*/ 	.short	(.L_131 - .L_130)
.L_130:
        /*0090*/ 	.word	0x00000008
.L_131:


//--------------------- .nv.info.make_clamped_border_kernel_u16 --------------------------
	.section	.nv.info.make_clamped_border_kernel_u16,"",@"SHT_CUDA_INFO"
	.sectionflags	@""
	.align	4


	//----- nvinfo : EIATTR_CUDA_API_VERSION
	.align		4
        /*0000*/ 	.byte	0x04, 0x37
        /*0002*/ 	.short	(.L_133 - .L_132)
.L_132:
        /*0004*/ 	.word	0x00000082


	//----- nvinfo : EIATTR_KPARAM_INFO
	.align		4
.L_133:
        /*0008*/ 	.byte	0x04, 0x17
        /*000a*/ 	.short	(.L_135 - .L_134)
.L_134:
        /*000c*/ 	.word	0x00000000
        /*0010*/ 	.short	0x0004
        /*0012*/ 	.short	0x0018
        /*0014*/ 	.byte	0x00, 0xf5, 0x21, 0x00


	//----- nvinfo : EIATTR_KPARAM_INFO
	.align		4
.L_135:
        /*0018*/ 	.byte	0x04, 0x17
        /*001a*/ 	.short	(.L_137 - .L_136)
.L_136:
        /*001c*/ 	.word	0x00000000
        /*0020*/ 	.short	0x0003
        /*0022*/ 	.short	0x0010
        /*0024*/ 	.byte	0x00, 0xf0, 0x11, 0x00


	//----- nvinfo : EIATTR_KPARAM_INFO
	.align		4
.L_137:
        /*0028*/ 	.byte	0x04, 0x17
        /*002a*/ 	.short	(.L_139 - .L_138)
.L_138:
        /*002c*/ 	.word	0x00000000
        /*0030*/ 	.short	0x0002
        /*0032*/ 	.short	0x000c
        /*0034*/ 	.byte	0x00, 0xf0, 0x11, 0x00


	//----- nvinfo : EIATTR_KPARAM_INFO
	.align		4
.L_139:
        /*0038*/ 	.byte	0x04, 0x17
        /*003a*/ 	.short	(.L_141 - .L_140)
.L_140:
        /*003c*/ 	.word	0x00000000
        /*0040*/ 	.short	0x0001
        /*0042*/ 	.short	0x0008
        /*0044*/ 	.byte	0x00, 0xf0, 0x11, 0x00


	//----- nvinfo : EIATTR_KPARAM_INFO
	.align		4
.L_141:
        /*0048*/ 	.byte	0x04, 0x17
        /*004a*/ 	.short	(.L_143 - .L_142)
.L_142:
        /*004c*/ 	.word	0x00000000
        /*0050*/ 	.short	0x0000
        /*0052*/ 	.short	0x0000
        /*0054*/ 	.byte	0x00, 0xf5, 0x21, 0x00


	//----- nvinfo : EIATTR_SPARSE_MMA_MASK
	.align		4
.L_143:
        /*0058*/ 	.byte	0x03, 0x50
        /*005a*/ 	.short	0x0000


	//----- nvinfo : EIATTR_MAXREG_COUNT
	.align		4
        /*005c*/ 	.byte	0x03, 0x1b
        /*005e*/ 	.short	0x00ff


	//----- nvinfo : EIATTR_MERCURY_ISA_VERSION
	.align		4
        /*0060*/ 	.byte	0x03, 0x5f
        /*0062*/ 	.short	0x0101


	//----- nvinfo : EIATTR_VRC_CTA_INIT_COUNT
	.align		4
        /*0064*/ 	.byte	0x02, 0x4a
	.zero		1
	.zero		1


	//----- nvinfo : EIATTR_EXIT_INSTR_OFFSETS
	.align		4
        /*0068*/ 	.byte	0x04, 0x1c
        /*006a*/ 	.short	(.L_145 - .L_144)


	//   ....[0]....
.L_144:
        /*006c*/ 	.word	0x000000c0


	//   ....[1]....
        /*0070*/ 	.word	0x00000420


	//----- nvinfo : EIATTR_CRS_STACK_SIZE
	.align		4
.L_145:
        /*0074*/ 	.byte	0x04, 0x1e
        /*0076*/ 	.short	(.L_147 - .L_146)
.L_146:
        /*0078*/ 	.word	0x00000000


	//----- nvinfo : EIATTR_CBANK_PARAM_SIZE
	.align		4
.L_147:
        /*007c*/ 	.byte	0x03, 0x19
        /*007e*/ 	.short	0x0020


	//----- nvinfo : EIATTR_PARAM_CBANK
	.align		4
        /*0080*/ 	.byte	0x04, 0x0a
        /*0082*/ 	.short	(.L_149 - .L_148)
	.align		4
.L_148:
        /*0084*/ 	.word	index@(.nv.constant0.make_clamped_border_kernel_u16)
        /*0088*/ 	.short	0x0380
        /*008a*/ 	.short	0x0020


	//----- nvinfo : EIATTR_SW_WAR
	.align		4
.L_149:
        /*008c*/ 	.byte	0x04, 0x36
        /*008e*/ 	.short	(.L_151 - .L_150)
.L_150:
        /*0090*/ 	.word	0x00000008
.L_151:


//--------------------- .nv.info.make_constant_border_kernel_u16 --------------------------
	.section	.nv.info.make_constant_border_kernel_u16,"",@"SHT_CUDA_INFO"
	.sectionflags	@""
	.align	4


	//----- nvinfo : EIATTR_CUDA_API_VERSION
	.align		4
        /*0000*/ 	.byte	0x04, 0x37
        /*0002*/ 	.short	(.L_153 - .L_152)
.L_152:
        /*0004*/ 	.word	0x00000082


	//----- nvinfo : EIATTR_KPARAM_INFO
	.align		4
.L_153:
        /*0008*/ 	.byte	0x04, 0x17
        /*000a*/ 	.short	(.L_155 - .L_154)
.L_154:
        /*000c*/ 	.word	0x00000000
        /*0010*/ 	.short	0x0004
        /*0012*/ 	.short	0x0018
        /*0014*/ 	.byte	0x00, 0xf5, 0x21, 0x00


	//----- nvinfo : EIATTR_KPARAM_INFO
	.align		4
.L_155:
        /*0018*/ 	.byte	0x04, 0x17
        /*001a*/ 	.short	(.L_157 - .L_156)
.L_156:
        /*001c*/ 	.word	0x00000000
        /*0020*/ 	.short	0x0003
        /*0022*/ 	.short	0x0010
        /*0024*/ 	.byte	0x00, 0xf0, 0x11, 0x00


	//----- nvinfo : EIATTR_KPARAM_INFO
	.align		4
.L_157:
        /*0028*/ 	.byte	0x04, 0x17
        /*002a*/ 	.short	(.L_159 - .L_158)
.L_158:
        /*002c*/ 	.word	0x00000000
        /*0030*/ 	.short	0x0002
        /*0032*/ 	.short	0x000c
        /*0034*/ 	.byte	0x00, 0xf0, 0x11, 0x00


	//----- nvinfo : EIATTR_KPARAM_INFO
	.align		4
.L_159:
        /*0038*/ 	.byte	0x04, 0x17
        /*003a*/ 	.short	(.L_161 - .L_160)
.L_160:
        /*003c*/ 	.word	0x00000000
        /*0040*/ 	.short	0x0001
        /*0042*/ 	.short	0x0008
        /*0044*/ 	.byte	0x00, 0xf0, 0x11, 0x00


	//----- nvinfo : EIATTR_KPARAM_INFO
	.align		4
.L_161:
        /*0048*/ 	.byte	0x04, 0x17
        /*004a*/ 	.short	(.L_163 - .L_162)
.L_162:
        /*004c*/ 	.word	0x00000000
        /*0050*/ 	.short	0x0000
        /*0052*/ 	.short	0x0000
        /*0054*/ 	.byte	0x00, 0xf5, 0x21, 0x00


	//----- nvinfo : EIATTR_SPARSE_MMA_MASK
	.align		4
.L_163:
        /*0058*/ 	.byte	0x03, 0x50
        /*005a*/ 	.short	0x0000


	//----- nvinfo : EIATTR_MAXREG_COUNT
	.align		4
        /*005c*/ 	.byte	0x03, 0x1b
        /*005e*/ 	.short	0x00ff


	//----- nvinfo : EIATTR_MERCURY_ISA_VERSION
	.align		4
        /*0060*/ 	.byte	0x03, 0x5f
        /*0062*/ 	.short	0x0101


	//----- nvinfo : EIATTR_VRC_CTA_INIT_COUNT
	.align		4
        /*0064*/ 	.byte	0x02, 0x4a
	.zero		1
	.zero		1


	//----- nvinfo : EIATTR_EXIT_INSTR_OFFSETS
	.align		4
        /*0068*/ 	.byte	0x04, 0x1c
        /*006a*/ 	.short	(.L_165 - .L_164)


	//   ....[0]....
.L_164:
        /*006c*/ 	.word	0x000000c0


	//   ....[1]....
        /*0070*/ 	.word	0x000001a0


	//----- nvinfo : EIATTR_CBANK_PARAM_SIZE
	.align		4
.L_165:
        /*0074*/ 	.byte	0x03, 0x19
        /*0076*/ 	.short	0x0020


	//----- nvinfo : EIATTR_PARAM_CBANK
	.align		4
        /*0078*/ 	.byte	0x04, 0x0a
        /*007a*/ 	.short	(.L_167 - .L_166)
	.align		4
.L_166:
        /*007c*/ 	.word	index@(.nv.constant0.make_constant_border_kernel_u16)
        /*0080*/ 	.short	0x0380
        /*0082*/ 	.short	0x0020


	//----- nvinfo : EIATTR_SW_WAR
	.align		4
.L_167:
        /*0084*/ 	.byte	0x04, 0x36
        /*0086*/ 	.short	(.L_169 - .L_168)
.L_168:
        /*0088*/ 	.word	0x00000008
.L_169:


//--------------------- .nv.info.make_mirror_border_kernel_u8 --------------------------
	.section	.nv.info.make_mirror_border_kernel_u8,"",@"SHT_CUDA_INFO"
	.sectionflags	@""
	.align	4


	//----- nvinfo : EIATTR_CUDA_API_VERSION
	.align		4
        /*0000*/ 	.byte	0x04, 0x37
        /*0002*/ 	.short	(.L_171 - .L_170)
.L_170:
        /*0004*/ 	.word	0x00000082


	//----- nvinfo : EIATTR_KPARAM_INFO
	.align		4
.L_171:
        /*0008*/ 	.byte	0x04, 0x17
        /*000a*/ 	.short	(.L_173 - .L_172)
.L_172:
        /*000c*/ 	.word	0x00000000
        /*0010*/ 	.short	0x0004
        /*0012*/ 	.short	0x0018
        /*0014*/ 	.byte	0x00, 0xf5, 0x21, 0x00


	//----- nvinfo : EIATTR_KPARAM_INFO
	.align		4
.L_173:
        /*0018*/ 	.byte	0x04, 0x17
        /*001a*/ 	.short	(.L_175 - .L_174)
.L_174:
        /*001c*/ 	.word	0x00000000
        /*0020*/ 	.short	0x0003
        /*0022*/ 	.short	0x0010
        /*0024*/ 	.byte	0x00, 0xf0, 0x11, 0x00


	//----- nvinfo : EIATTR_KPARAM_INFO
	.align		4
.L_175:
        /*0028*/ 	.byte	0x04, 0x17
        /*002a*/ 	.short	(.L_177 - .L_176)
.L_176:
        /*002c*/ 	.word	0x00000000
        /*0030*/ 	.short	0x0002
        /*0032*/ 	.short	0x000c
        /*0034*/ 	.byte	0x00, 0xf0, 0x11, 0x00


	//----- nvinfo : EIATTR_KPARAM_INFO
	.align		4
.L_177:
        /*0038*/ 	.byte	0x04, 0x17
        /*003a*/ 	.short	(.L_179 - .L_178)
.L_178:
        /*003c*/ 	.word	0x00000000
        /*0040*/ 	.short	0x0001
        /*0042*/ 	.short	0x0008
        /*0044*/ 	.byte	0x00, 0xf0, 0x11, 0x00


	//----- nvinfo : EIATTR_KPARAM_INFO
	.align		4
.L_179:
        /*0048*/ 	.byte	0x04, 0x17
        /*004a*/ 	.short	(.L_181 - .L_180)
.L_180:
        /*004c*/ 	.word	0x00000000
        /*0050*/ 	.short	0x0000
        /*0052*/ 	.short	0x0000
        /*0054*/ 	.byte	0x00, 0xf5, 0x21, 0x00


	//----- nvinfo : EIATTR_SPARSE_MMA_MASK
	.align		4
.L_181:
        /*0058*/ 	.byte	0x03, 0x50
        /*005a*/ 	.short	0x0000


	//----- nvinfo : EIATTR_MAXREG_COUNT
	.align		4
        /*005c*/ 	.byte	0x03, 0x1b
        /*005e*/ 	.short	0x00ff


	//----- nvinfo : EIATTR_MERCURY_ISA_VERSION
	.align		4
        /*0060*/ 	.byte	0x03, 0x5f
        /*0062*/ 	.short	0x0101


	//----- nvinfo : EIATTR_VRC_CTA_INIT_COUNT
	.align		4
        /*0064*/ 	.byte	0x02, 0x4a
	.zero		1
	.zero		1


	//----- nvinfo : EIATTR_EXIT_INSTR_OFFSETS
	.align		4
        /*0068*/ 	.byte	0x04, 0x1c
        /*006a*/ 	.short	(.L_183 - .L_182)


	//   ....[0]....
.L_182:
        /*006c*/ 	.word	0x000000c0


	//   ....[1]....
        /*0070*/ 	.word	0x00000510


	//----- nvinfo : EIATTR_CRS_STACK_SIZE
	.align		4
.L_183:
        /*0074*/ 	.byte	0x04, 0x1e
        /*0076*/ 	.short	(.L_185 - .L_184)
.L_184:
        /*0078*/ 	.word	0x00000000


	//----- nvinfo : EIATTR_CBANK_PARAM_SIZE
	.align		4
.L_185:
        /*007c*/ 	.byte	0x03, 0x19
        /*007e*/ 	.short	0x0020


	//----- nvinfo : EIATTR_PARAM_CBANK
	.align		4
        /*0080*/ 	.byte	0x04, 0x0a
        /*0082*/ 	.short	(.L_187 - .L_186)
	.align		4
.L_186:
        /*0084*/ 	.word	index@(.nv.constant0.make_mirror_border_kernel_u8)
        /*0088*/ 	.short	0x0380
        /*008a*/ 	.short	0x0020


	//----- nvinfo : EIATTR_SW_WAR
	.align		4
.L_187:
        /*008c*/ 	.byte	0x04, 0x36
        /*008e*/ 	.short	(.L_189 - .L_188)
.L_188:
        /*0090*/ 	.word	0x00000008
.L_189:


//--------------------- .nv.info.make_clamped_border_kernel_u8 --------------------------
	.section	.nv.info.make_clamped_border_kernel_u8,"",@"SHT_CUDA_INFO"
	.sectionflags	@""
	.align	4


	//----- nvinfo : EIATTR_CUDA_API_VERSION
	.align		4
        /*0000*/ 	.byte	0x04, 0x37
        /*0002*/ 	.short	(.L_191 - .L_190)
.L_190:
        /*0004*/ 	.word	0x00000082


	//----- nvinfo : EIATTR_KPARAM_INFO
	.align		4
.L_191:
        /*0008*/ 	.byte	0x04, 0x17
        /*000a*/ 	.short	(.L_193 - .L_192)
.L_192:
        /*000c*/ 	.word	0x00000000
        /*0010*/ 	.short	0x0004
        /*0012*/ 	.short	0x0018
        /*0014*/ 	.byte	0x00, 0xf5, 0x21, 0x00


	//----- nvinfo : EIATTR_KPARAM_INFO
	.align		4
.L_193:
        /*0018*/ 	.byte	0x04, 0x17
        /*001a*/ 	.short	(.L_195 - .L_194)
.L_194:
        /*001c*/ 	.word	0x00000000
        /*0020*/ 	.short	0x0003
        /*0022*/ 	.short	0x0010
        /*0024*/ 	.byte	0x00, 0xf0, 0x11, 0x00


	//----- nvinfo : EIATTR_KPARAM_INFO
	.align		4
.L_195:
        /*0028*/ 	.byte	0x04, 0x17
        /*002a*/ 	.short	(.L_197 - .L_196)
.L_196:
        /*002c*/ 	.word	0x00000000
        /*0030*/ 	.short	0x0002
        /*0032*/ 	.short	0x000c
        /*0034*/ 	.byte	0x00, 0xf0, 0x11, 0x00


	//----- nvinfo : EIATTR_KPARAM_INFO
	.align		4
.L_197:
        /*0038*/ 	.byte	0x04, 0x17
        /*003a*/ 	.short	(.L_199 - .L_198)
.L_198:
        /*003c*/ 	.word	0x00000000
        /*0040*/ 	.short	0x0001
        /*0042*/ 	.short	0x0008
        /*0044*/ 	.byte	0x00, 0xf0, 0x11, 0x00


	//----- nvinfo : EIATTR_KPARAM_INFO
	.align		4
.L_199:
        /*0048*/ 	.byte	0x04, 0x17
        /*004a*/ 	.short	(.L_201 - .L_200)
.L_200:
        /*004c*/ 	.word	0x00000000
        /*0050*/ 	.short	0x0000
        /*0052*/ 	.short	0x0000
        /*0054*/ 	.byte	0x00, 0xf5, 0x21, 0x00


	//----- nvinfo : EIATTR_SPARSE_MMA_MASK
	.align		4
.L_201:
        /*0058*/ 	.byte	0x03, 0x50
        /*005a*/ 	.short	0x0000


	//----- nvinfo : EIATTR_MAXREG_COUNT
	.align		4
        /*005c*/ 	.byte	0x03, 0x1b
        /*005e*/ 	.short	0x00ff


	//----- nvinfo : EIATTR_MERCURY_ISA_VERSION
	.align		4
        /*0060*/ 	.byte	0x03, 0x5f
        /*0062*/ 	.short	0x0101


	//----- nvinfo : EIATTR_VRC_CTA_INIT_COUNT
	.align		4
        /*0064*/ 	.byte	0x02, 0x4a
	.zero		1
	.zero		1


	//----- nvinfo : EIATTR_EXIT_INSTR_OFFSETS
	.align		4
        /*0068*/ 	.byte	0x04, 0x1c
        /*006a*/ 	.short	(.L_203 - .L_202)


	//   ....[0]....
.L_202:
        /*006c*/ 	.word	0x000000c0


	//   ....[1]....
        /*0070*/ 	.word	0x000004a0


	//----- nvinfo : EIATTR_CRS_STACK_SIZE
	.align		4
.L_203:
        /*0074*/ 	.byte	0x04, 0x1e
        /*0076*/ 	.short	(.L_205 - .L_204)
.L_204:
        /*0078*/ 	.word	0x00000000


	//----- nvinfo : EIATTR_CBANK_PARAM_SIZE
	.align		4
.L_205:
        /*007c*/ 	.byte	0x03, 0x19
        /*007e*/ 	.short	0x0020


	//----- nvinfo : EIATTR_PARAM_CBANK
	.align		4
        /*0080*/ 	.byte	0x04, 0x0a
        /*0082*/ 	.short	(.L_207 - .L_206)
	.align		4
.L_206:
        /*0084*/ 	.word	index@(.nv.constant0.make_clamped_border_kernel_u8)
        /*0088*/ 	.short	0x0380
        /*008a*/ 	.short	0x0020


	//----- nvinfo : EIATTR_SW_WAR
	.align		4
.L_207:
        /*008c*/ 	.byte	0x04, 0x36
        /*008e*/ 	.short	(.L_209 - .L_208)
.L_208:
        /*0090*/ 	.word	0x00000008
.L_209:


//--------------------- .nv.info.make_constant_border_kernel_u8 --------------------------
	.section	.nv.info.make_constant_border_kernel_u8,"",@"SHT_CUDA_INFO"
	.sectionflags	@""
	.align	4


	//----- nvinfo : EIATTR_CUDA_API_VERSION
	.align		4
        /*0000*/ 	.byte	0x04, 0x37
        /*0002*/ 	.short	(.L_211 - .L_210)
.L_210:
        /*0004*/ 	.word	0x00000082


	//----- nvinfo : EIATTR_KPARAM_INFO
	.align		4
.L_211:
        /*0008*/ 	.byte	0x04, 0x17
        /*000a*/ 	.short	(.L_213 - .L_212)
.L_212:
        /*000c*/ 	.word	0x00000000
        /*0010*/ 	.short	0x0004
        /*0012*/ 	.short	0x0018
        /*0014*/ 	.byte	0x00, 0xf5, 0x21, 0x00


	//----- nvinfo : EIATTR_KPARAM_INFO
	.align		4
.L_213:
        /*0018*/ 	.byte	0x04, 0x17
        /*001a*/ 	.short	(.L_215 - .L_214)
.L_214:
        /*001c*/ 	.word	0x00000000
        /*0020*/ 	.short	0x0003
        /*0022*/ 	.short	0x0010
        /*0024*/ 	.byte	0x00, 0xf0, 0x11, 0x00


	//----- nvinfo : EIATTR_KPARAM_INFO
	.align		4
.L_215:
        /*0028*/ 	.byte	0x04, 0x17
        /*002a*/ 	.short	(.L_217 - .L_216)
.L_216:
        /*002c*/ 	.word	0x00000000
        /*0030*/ 	.short	0x0002
        /*0032*/ 	.short	0x000c
        /*0034*/ 	.byte	0x00, 0xf0, 0x11, 0x00


	//----- nvinfo : EIATTR_KPARAM_INFO
	.align		4
.L_217:
        /*0038*/ 	.byte	0x04, 0x17
        /*003a*/ 	.short	(.L_219 - .L_218)
.L_218:
        /*003c*/ 	.word	0x00000000
        /*0040*/ 	.short	0x0001
        /*0042*/ 	.short	0x0008
        /*0044*/ 	.byte	0x00, 0xf0, 0x11, 0x00


	//----- nvinfo : EIATTR_KPARAM_INFO
	.align		4
.L_219:
        /*0048*/ 	.byte	0x04, 0x17
        /*004a*/ 	.short	(.L_221 - .L_220)
.L_220:
        /*004c*/ 	.word	0x00000000
        /*0050*/ 	.short	0x0000
        /*0052*/ 	.short	0x0000
        /*0054*/ 	.byte	0x00, 0xf5, 0x21, 0x00


	//----- nvinfo : EIATTR_SPARSE_MMA_MASK
	.align		4
.L_221:
        /*0058*/ 	.byte	0x03, 0x50
        /*005a*/ 	.short	0x0000


	//----- nvinfo : EIATTR_MAXREG_COUNT
	.align		4
        /*005c*/ 	.byte	0x03, 0x1b
        /*005e*/ 	.short	0x00ff


	//----- nvinfo : EIATTR_MERCURY_ISA_VERSION
	.align		4
        /*0060*/ 	.byte	0x03, 0x5f
        /*0062*/ 	.short	0x0101


	//----- nvinfo : EIATTR_VRC_CTA_INIT_COUNT
	.align		4
        /*0064*/ 	.byte	0x02, 0x4a
	.zero		1
	.zero		1


	//----- nvinfo : EIATTR_EXIT_INSTR_OFFSETS
	.align		4
        /*0068*/ 	.byte	0x04, 0x1c
        /*006a*/ 	.short	(.L_223 - .L_222)


	//   ....[0]....
.L_222:
        /*006c*/ 	.word	0x000000c0


	//   ....[1]....
        /*0070*/ 	.word	0x000001c0


	//----- nvinfo : EIATTR_CBANK_PARAM_SIZE
	.align		4
.L_223:
        /*0074*/ 	.byte	0x03, 0x19
        /*0076*/ 	.short	0x0020


	//----- nvinfo : EIATTR_PARAM_CBANK
	.align		4
        /*0078*/ 	.byte	0x04, 0x0a
        /*007a*/ 	.short	(.L_225 - .L_224)
	.align		4
.L_224:
        /*007c*/ 	.word	index@(.nv.constant0.make_constant_border_kernel_u8)
        /*0080*/ 	.short	0x0380
        /*0082*/ 	.short	0x0020


	//----- nvinfo : EIATTR_SW_WAR
	.align		4
.L_225:
        /*0084*/ 	.byte	0x04, 0x36
        /*0086*/ 	.short	(.L_227 - .L_226)
.L_226:
        /*0088*/ 	.word	0x00000008
.L_227:


//--------------------- .nv.callgraph             --------------------------
	.section	.nv.callgraph,"",@"SHT_CUDA_CALLGRAPH"
	.align	4
	.sectionentsize	8
	.align		4
        /*0000*/ 	.word	0x00000000
	.align		4
        /*0004*/ 	.word	0xffffffff
	.align		4
        /*0008*/ 	.word	0x00000000
	.align		4
        /*000c*/ 	.word	0xfffffffe
	.align		4
        /*0010*/ 	.word	0x00000000
	.align		4
        /*0014*/ 	.word	0xfffffffd
	.align		4
        /*0018*/ 	.word	0x00000000
	.align		4
        /*001c*/ 	.word	0xfffffffc


//--------------------- .text.make_mirror_border_kernel_f32 --------------------------
	.section	.text.make_mirror_border_kernel_f32,"ax",@progbits
	.align	128
        .global         make_mirror_border_kernel_f32
        .type           make_mirror_border_kernel_f32,@function
        .size           make_mirror_border_kernel_f32,(.L_x_42 - make_mirror_border_kernel_f32)
        .other          make_mirror_border_kernel_f32,@"STO_CUDA_ENTRY STV_DEFAULT"
make_mirror_border_kernel_f32:
.text.make_mirror_border_kernel_f32:
[----:B------:R-:W-:Y:S01]  /*0000*/  LDC R1, c[0x0][0x37c] ;  /* 0x0000df00ff017b82 */ /* 0x000fe20000000800 */
[----:B------:R-:W0:Y:S07]  /*0010*/  S2R R5, SR_TID.Y ;  /* 0x0000000000057919 */ /* 0x000e2e0000002200 */
[----:B------:R-:W1:Y:S01]  /*0020*/  LDC R7, c[0x0][0x360] ;  /* 0x0000d800ff077b82 */ /* 0x000e620000000800 */
[----:B------:R-:W1:Y:S07]  /*0030*/  S2R R0, SR_TID.X ;  /* 0x0000000000007919 */ /* 0x000e6e0000002100 */
[----:B------:R-:W0:Y:S08]  /*0040*/  S2UR UR5, SR_CTAID.Y ;  /* 0x00000000000579c3 */ /* 0x000e300000002600 */
[----:B------:R-:W0:Y:S08]  /*0050*/  LDC R4, c[0x0][0x364] ;  /* 0x0000d900ff047b82 */ /* 0x000e300000000800 */
[----:B------:R-:W1:Y:S08]  /*0060*/  S2UR UR4, SR_CTAID.X ;  /* 0x00000000000479c3 */ /* 0x000e700000002500 */
[----:B------:R-:W2:Y:S01]  /*0070*/  LDC.64 R2, c[0x0][0x388] ;  /* 0x0000e200ff027b82 */ /* 0x000ea20000000a00 */
[----:B0-----:R-:W-:-:S02]  /*0080*/  IMAD R4, R4, UR5, R5 ;  /* 0x0000000504047c24 */ /* 0x001fc4000f8e0205 */
[----:B-1----:R-:W-:-:S03]  /*0090*/  IMAD R7, R7, UR4, R0 ;  /* 0x0000000407077c24 */ /* 0x002fc6000f8e0200 */
[----:B--2---:R-:W-:-:S04]  /*00a0*/  ISETP.GE.U32.AND P0, PT, R4, R3, PT ;  /* 0x000000030400720c */ /* 0x004fc80003f06070 */
[----:B------:R-:W-:-:S13]  /*00b0*/  ISETP.GE.U32.OR P0, PT, R7, R2, P0 ;  /* 0x000000020700720c */ /* 0x000fda0000706470 */
[----:B------:R-:W-:Y:S05]  /*00c0*/  @P0 EXIT ;  /* 0x000000000000094d */ /* 0x000fea0003800000 */
[----:B------:R-:W0:Y:S01]  /*00d0*/  LDC R5, c[0x0][0x390] ;  /* 0x0000e400ff057b82 */ /* 0x000e220000000800 */
[----:B------:R-:W1:Y:S01]  /*00e0*/  LDCU.64 UR4, c[0x0][0x358] ;  /* 0x00006b00ff0477ac */ /* 0x000e620008000a00 */
[----:B------:R-:W-:Y:S01]  /*00f0*/  BSSY.RECONVERGENT B0, `(.L_x_0) ;  /* 0x000000c000007945 */ /* 0x000fe20003800200 */
[-C--:B0-----:R-:W-:Y:S02]  /*0100*/  ISETP.GE.AND P2, PT, R7, R5.reuse, PT ;  /* 0x000000050700720c */ /* 0x081fe40003f46270 */
[----:B------:R-:W-:-:S11]  /*0110*/  ISETP.GE.AND P3, PT, R4, R5, PT ;  /* 0x000000050400720c */ /* 0x000fd60003f66270 */
[----:B------:R-:W-:Y:S02]  /*0120*/  @!P2 IABS R0, R7 ;  /* 0x000000070000a213 */ /* 0x000fe40000000000 */
[----:B------:R-:W-:Y:S02]  /*0130*/  @!P2 PLOP3.LUT P1, PT, PT, PT, PT, 0x8, 0x80 ;  /* 0x000000000080a81c */ /* 0x000fe40003f2e170 */
[----:B------:R-:W-:Y:S02]  /*0140*/  @!P2 IADD3 R11, PT, PT, R5, -R0, RZ ;  /* 0x80000000050ba210 */ /* 0x000fe40007ffe0ff */
[----:B------:R-:W-:Y:S01]  /*0150*/  @!P2 PLOP3.LUT P0, PT, PT, PT, PT, 0x80, 0x8 ;  /* 0x000000000008a81c */ /* 0x000fe20003f0f070 */
[----:B-1----:R-:W-:-:S12]  /*0160*/  @!P2 BRA `(.L_x_1) ;  /* 0x000000000010a947 */ /* 0x002fd80003800000 */
[----:B------:R-:W-:-:S04]  /*0170*/  ISETP.GE.AND P0, PT, R7, R2, PT ;  /* 0x000000020700720c */ /* 0x000fc80003f06270 */
[----:B------:R-:W-:-:S09]  /*0180*/  PLOP3.LUT P1, PT, P0, PT, PT, 0x8, 0x80 ;  /* 0x000000000080781c */ /* 0x000fd2000072e170 */
[----:B------:R-:W-:-:S04]  /*0190*/  @P0 LOP3.LUT R9, RZ, R7, RZ, 0x33, !PT ;  /* 0x00000007ff090212 */ /* 0x000fc800078e33ff */
[----:B------:R-:W-:-:S07]  /*01a0*/  @P0 LEA R11, R2, R9, 0x1 ;  /* 0x00000009020b0211 */ /* 0x000fce00078e08ff */
.L_x_1:
[----:B------:R-:W-:Y:S05]  /*01b0*/  BSYNC.RECONVERGENT B0 ;  /* 0x0000000000007941 */ /* 0x000fea0003800200 */
.L_x_0:
[----:B------:R-:W-:Y:S04]  /*01c0*/  BSSY.RECONVERGENT B0, `(.L_x_2) ;  /* 0x0000021000007945 */ /* 0x000fe80003800200 */
[----:B------:R-:W-:Y:S01]  /*01d0*/  BSSY.RELIABLE B1, `(.L_x_3) ;  /* 0x0000009000017945 */ /* 0x000fe20003800100 */
[----:B------:R-:W-:Y:S02]  /*01e0*/  LEA R0, R5, R2, 0x1 ;  /* 0x0000000205007211 */ /* 0x000fe400078e08ff */
[----:B------:R-:W-:Y:S01]  /*01f0*/  @!P3 IADD3 R6, PT, PT, -R4, R5, RZ ;  /* 0x000000050406b210 */ /* 0x000fe20007ffe1ff */
[----:B------:R-:W-:Y:S06]  /*0200*/  @!P3 BRA `(.L_x_4) ;  /* 0x000000000014b947 */ /* 0x000fec0003800000 */
[----:B------:R-:W-:-:S13]  /*0210*/  ISETP.GE.AND P2, PT, R4, R3, PT ;  /* 0x000000030400720c */ /* 0x000fda0003f46270 */
[----:B------:R-:W-:Y:S05]  /*0220*/  @!P2 BREAK.RELIABLE B1 ;  /* 0x000000000001a942 */ /* 0x000fea0003800100 */
[----:B------:R-:W-:Y:S05]  /*0230*/  @!P2 BRA `(.L_x_5) ;  /* 0x000000000040a947 */ /* 0x000fea0003800000 */
[----:B------:R-:W-:-:S04]  /*0240*/  LOP3.LUT R6, RZ, R4, RZ, 0x33, !PT ;  /* 0x00000004ff067212 */ /* 0x000fc800078e33ff */
[----:B------:R-:W-:-:S07]  /*0250*/  LEA R6, R3, R6, 0x1 ;  /* 0x0000000603067211 */ /* 0x000fce00078e08ff */
.L_x_4:
[----:B------:R-:W-:Y:S05]  /*0260*/  BSYNC.RELIABLE B1 ;  /* 0x0000000000017941 */ /* 0x000fea0003800100 */
.L_x_3:
[----:B------:R-:W0:Y:S01]  /*0270*/  LDC.64 R8, c[0x0][0x380] ;  /* 0x0000e000ff087b82 */ /* 0x000e220000000a00 */
[----:B------:R-:W-:-:S07]  /*0280*/  @P0 IMAD R11, R6, R2, R11 ;  /* 0x00000002060b0224 */ /* 0x000fce00078e020b */
[----:B------:R-:W1:Y:S01]  /*0290*/  LDC.64 R12, c[0x0][0x398] ;  /* 0x0000e600ff0c7b82 */ /* 0x000e620000000a00 */
[----:B0-----:R-:W-:-:S06]  /*02a0*/  @P0 IMAD.WIDE R10, R11, 0x4, R8 ;  /* 0x000000040b0a0825 */ /* 0x001fcc00078e0208 */
[----:B------:R-:W2:Y:S01]  /*02b0*/  @P0 LDG.E R11, desc[UR4][R10.64] ;  /* 0x000000040a0b0981 */ /* 0x000ea2000c1e1900 */
[--C-:B------:R-:W-:Y:S02]  /*02c0*/  IMAD R3, R4, R0, R7.reuse ;  /* 0x0000000004037224 */ /* 0x100fe400078e0207 */
[----:B------:R-:W-:Y:S02]  /*02d0*/  @!P0 IMAD R15, R6, R2, R7 ;  /* 0x00000002060f8224 */ /* 0x000fe400078e0207 */
[----:B-1----:R-:W-:-:S04]  /*02e0*/  IMAD.WIDE.U32 R12, R3, 0x4, R12 ;  /* 0x00000004030c7825 */ /* 0x002fc800078e000c */
[----:B------:R-:W-:Y:S01]  /*02f0*/  @!P0 IMAD.WIDE.U32 R8, R15, 0x4, R8 ;  /* 0x000000040f088825 */ /* 0x000fe200078e0008 */
[----:B--2---:R1:W-:Y:S05]  /*0300*/  @P0 STG.E desc[UR4][R12.64], R11 ;  /* 0x0000000b0c000986 */ /* 0x0043ea000c101904 */
[----:B------:R-:W2:Y:S04]  /*0310*/  @!P0 LDG.E R9, desc[UR4][R8.64] ;  /* 0x0000000408098981 */ /* 0x000ea8000c1e1900 */
[----:B--2---:R1:W-:Y:S01]  /*0320*/  @!P0 STG.E desc[UR4][R12.64], R9 ;  /* 0x000000090c008986 */ /* 0x0043e2000c101904 */
[----:B------:R-:W-:Y:S05]  /*0330*/  BRA `(.L_x_6) ;  /* 0x0000000000247947 */ /* 0x000fea0003800000 */
.L_x_5:
[----:B------:R-:W-:Y:S05]  /*0340*/  @P1 BRA `(.L_x_6) ;  /* 0x0000000000201947 */ /* 0x000fea0003800000 */
[----:B------:R-:W0:Y:S01]  /*0350*/  LDC.64 R8, c[0x0][0x380] ;  /* 0x0000e000ff087b82 */ /* 0x000e220000000a00 */
[----:B------:R-:W-:-:S04]  /*0360*/  IMAD R11, R4, R2, R11 ;  /* 0x00000002040b7224 */ /* 0x000fc800078e020b */
[----:B0-----:R-:W-:-:S03]  /*0370*/  IMAD.WIDE.U32 R8, R11, 0x4, R8 ;  /* 0x000000040b087825 */ /* 0x001fc600078e0008 */
[----:B------:R-:W0:Y:S03]  /*0380*/  LDC.64 R10, c[0x0][0x398] ;  /* 0x0000e600ff0a7b82 */ /* 0x000e260000000a00 */
[----:B------:R-:W2:Y:S01]  /*0390*/  LDG.E R9, desc[UR4][R8.64] ;  /* 0x0000000408097981 */ /* 0x000ea2000c1e1900 */
[----:B------:R-:W-:-:S04]  /*03a0*/  IMAD R3, R4, R0, R7 ;  /* 0x0000000004037224 */ /* 0x000fc800078e0207 */
[----:B0-----:R-:W-:-:S05]  /*03b0*/  IMAD.WIDE.U32 R10, R3, 0x4, R10 ;  /* 0x00000004030a7825 */ /* 0x001fca00078e000a */
[----:B--2---:R0:W-:Y:S02]  /*03c0*/  STG.E desc[UR4][R10.64], R9 ;  /* 0x000000090a007986 */ /* 0x0041e4000c101904 */
.L_x_6:
[----:B------:R-:W-:Y:S05]  /*03d0*/  BSYNC.RECONVERGENT B0 ;  /* 0x0000000000007941 */ /* 0x000fea0003800200 */
.L_x_2:
[----:B------:R-:W-:Y:S05]  /*03e0*/  WARPSYNC.ALL ;  /* 0x0000000000007948 */ /* 0x000fea0003800000 */
[----:B01----:R-:W0:Y:S01]  /*03f0*/  LDC.64 R8, c[0x0][0x380] ;  /* 0x0000e000ff087b82 */ /* 0x003e220000000a00 */
[----:B------:R-:W-:-:S04]  /*0400*/  IMAD R3, R4, R2, R7 ;  /* 0x0000000204037224 */ /* 0x000fc800078e0207 */
[----:B0-----:R-:W-:-:S03]  /*0410*/  IMAD.WIDE.U32 R2, R3, 0x4, R8 ;  /* 0x0000000403027825 */ /* 0x001fc600078e0008 */
[----:B------:R-:W0:Y:S03]  /*0420*/  LDC.64 R8, c[0x0][0x398] ;  /* 0x0000e600ff087b82 */ /* 0x000e260000000a00 */
[----:B------:R-:W2:Y:S01]  /*0430*/  LDG.E R3, desc[UR4][R2.64] ;  /* 0x0000000402037981 */ /* 0x000ea2000c1e1900 */
[-C--:B------:R-:W-:Y:S02]  /*0440*/  IADD3 R7, PT, PT, R7, R5.reuse, RZ ;  /* 0x0000000507077210 */ /* 0x080fe40007ffe0ff */
[----:B------:R-:W-:-:S05]  /*0450*/  IADD3 R4, PT, PT, R4, R5, RZ ;  /* 0x0000000504047210 */ /* 0x000fca0007ffe0ff */
[----:B------:R-:W-:-:S04]  /*0460*/  IMAD R5, R4, R0, R7 ;  /* 0x0000000004057224 */ /* 0x000fc800078e0207 */
[----:B0-----:R-:W-:-:S05]  /*0470*/  IMAD.WIDE R4, R5, 0x4, R8 ;  /* 0x0000000405047825 */ /* 0x001fca00078e0208 */
[----:B--2---:R-:W-:Y:S01]  /*0480*/  STG.E desc[UR4][R4.64], R3 ;  /* 0x0000000304007986 */ /* 0x004fe2000c101904 */
[----:B------:R-:W-:Y:S05]  /*0490*/  EXIT ;  /* 0x000000000000794d */ /* 0x000fea0003800000 */
.L_x_7:
[----:B------:R-:W-:-:S00]  /*04a0*/  BRA `(.L_x_7) ;  /* 0xfffffffc00fc7947 */ /* 0x000fc0000383ffff */
[----:B------:R-:W-:-:S00]  /*04b0*/  NOP ;  /* 0x0000000000007918 */ /* 0x000fc00000000000 */
        /* <DEDUP_REMOVED lines=12> */
.L_x_42:


//--------------------- .text.make_clamped_border_kernel_f32 --------------------------
	.section	.text.make_clamped_border_kernel_f32,"ax",@progbits
	.align	128
        .global         make_clamped_border_kernel_f32
        .type           make_clamped_border_kernel_f32,@function
        .size           make_clamped_border_kernel_f32,(.L_x_43 - make_clamped_border_kernel_f32)
        .other          make_clamped_border_kernel_f32,@"STO_CUDA_ENTRY STV_DEFAULT"
make_clamped_border_kernel_f32:
.text.make_clamped_border_kernel_f32:
        /* <DEDUP_REMOVED lines=14> */
[----:B------:R-:W-:Y:S01]  /*00e0*/  IADD3 R6, PT, PT, R3, -0x1, RZ ;  /* 0xffffffff03067810 */ /* 0x000fe20007ffe0ff */
[----:B------:R-:W1:Y:S01]  /*00f0*/  LDCU.64 UR4, c[0x0][0x358] ;  /* 0x00006b00ff0477ac */ /* 0x000e620008000a00 */
[----:B------:R-:W-:Y:S01]  /*0100*/  IADD3 R4, PT, PT, R2, -0x1, RZ ;  /* 0xffffffff02047810 */ /* 0x000fe20007ffe0ff */
[----:B------:R-:W-:Y:S01]  /*0110*/  BSSY.RECONVERGENT B0, `(.L_x_8) ;  /* 0x0000026000007945 */ /* 0x000fe20003800200 */
[CC--:B0-----:R-:W-:Y:S02]  /*0120*/  ISETP.GE.AND P3, PT, R5.reuse, R7.reuse, PT ;  /* 0x000000070500720c */ /* 0x0c1fe40003f66270 */
[C---:B------:R-:W-:Y:S02]  /*0130*/  ISETP.GE.AND P4, PT, R0.reuse, R7, PT ;  /* 0x000000070000720c */ /* 0x040fe40003f86270 */
[----:B------:R-:W-:Y:S02]  /*0140*/  ISETP.GE.OR P0, PT, R5, R2, !P3 ;  /* 0x000000020500720c */ /* 0x000fe40005f06670 */
[----:B------:R-:W-:-:S02]  /*0150*/  ISETP.GE.OR P1, PT, R0, R3, !P4 ;  /* 0x000000030000720c */ /* 0x000fc40006726670 */
[----:B------:R-:W-:Y:S02]  /*0160*/  LEA R3, R7, R2, 0x1 ;  /* 0x0000000207037211 */ /* 0x000fe400078e08ff */
[----:B------:R-:W-:Y:S02]  /*0170*/  PLOP3.LUT P2, PT, P0, P1, PT, 0x80, 0x8 ;  /* 0x000000000008781c */ /* 0x000fe40000743070 */
[----:B------:R-:W-:Y:S02]  /*0180*/  SEL R6, R6, RZ, P4 ;  /* 0x000000ff06067207 */ /* 0x000fe40002000000 */
[----:B------:R-:W-:-:S09]  /*0190*/  SEL R11, R4, RZ, P3 ;  /* 0x000000ff040b7207 */ /* 0x000fd20001800000 */
[----:B-1----:R-:W-:Y:S05]  /*01a0*/  @!P2 BRA `(.L_x_9) ;  /* 0x000000000024a947 */ /* 0x002fea0003800000 */
[----:B------:R-:W0:Y:S01]  /*01b0*/  LDC.64 R8, c[0x0][0x380] ;  /* 0x0000e000ff087b82 */ /* 0x000e220000000a00 */
[----:B------:R-:W-:-:S04]  /*01c0*/  IMAD R11, R6, R2, R11 ;  /* 0x00000002060b7224 */ /* 0x000fc800078e020b */
[----:B0-----:R-:W-:-:S03]  /*01d0*/  IMAD.WIDE R8, R11, 0x4, R8 ;  /* 0x000000040b087825 */ /* 0x001fc600078e0208 */
[----:B------:R-:W0:Y:S03]  /*01e0*/  LDC.64 R10, c[0x0][0x398] ;  /* 0x0000e600ff0a7b82 */ /* 0x000e260000000a00 */
[----:B------:R-:W2:Y:S01]  /*01f0*/  LDG.E R9, desc[UR4][R8.64] ;  /* 0x0000000408097981 */ /* 0x000ea2000c1e1900 */
[----:B------:R-:W-:-:S04]  /*0200*/  IMAD R13, R0, R3, R5 ;  /* 0x00000003000d7224 */ /* 0x000fc800078e0205 */
[----:B0-----:R-:W-:-:S05]  /*0210*/  IMAD.WIDE.U32 R10, R13, 0x4, R10 ;  /* 0x000000040d0a7825 */ /* 0x001fca00078e000a */
[----:B--2---:R0:W-:Y:S01]  /*0220*/  STG.E desc[UR4][R10.64], R9 ;  /* 0x000000090a007986 */ /* 0x0041e2000c101904 */
[----:B------:R-:W-:Y:S05]  /*0230*/  BRA `(.L_x_10) ;  /* 0x00000000004c7947 */ /* 0x000fea0003800000 */
.L_x_9:
[----:B------:R-:W-:Y:S05]  /*0240*/  @!P1 BRA `(.L_x_11) ;  /* 0x0000000000249947 */ /* 0x000fea0003800000 */
[----:B------:R-:W0:Y:S01]  /*0250*/  LDC.64 R8, c[0x0][0x380] ;  /* 0x0000e000ff087b82 */ /* 0x000e220000000a00 */
[----:B------:R-:W-:-:S04]  /*0260*/  IMAD R11, R6, R2, R5 ;  /* 0x00000002060b7224 */ /* 0x000fc800078e0205 */
[----:B0-----:R-:W-:-:S03]  /*0270*/  IMAD.WIDE.U32 R8, R11, 0x4, R8 ;  /* 0x000000040b087825 */ /* 0x001fc600078e0008 */
[----:B------:R-:W0:Y:S03]  /*0280*/  LDC.64 R10, c[0x0][0x398] ;  /* 0x0000e600ff0a7b82 */ /* 0x000e260000000a00 */
[----:B------:R-:W2:Y:S01]  /*0290*/  LDG.E R9, desc[UR4][R8.64] ;  /* 0x0000000408097981 */ /* 0x000ea2000c1e1900 */
[----:B------:R-:W-:-:S04]  /*02a0*/  IMAD R13, R0, R3, R5 ;  /* 0x00000003000d7224 */ /* 0x000fc800078e0205 */
[----:B0-----:R-:W-:-:S05]  /*02b0*/  IMAD.WIDE.U32 R10, R13, 0x4, R10 ;  /* 0x000000040d0a7825 */ /* 0x001fca00078e000a */
[----:B--2---:R1:W-:Y:S01]  /*02c0*/  STG.E desc[UR4][R10.64], R9 ;  /* 0x000000090a007986 */ /* 0x0043e2000c101904 */
[----:B------:R-:W-:Y:S05]  /*02d0*/  BRA `(.L_x_10) ;  /* 0x0000000000247947 */ /* 0x000fea0003800000 */
.L_x_11:
        /* <DEDUP_REMOVED lines=9> */
.L_x_10:
[----:B------:R-:W-:Y:S05]  /*0370*/  BSYNC.RECONVERGENT B0 ;  /* 0x0000000000007941 */ /* 0x000fea0003800200 */
.L_x_8:
[----:B012---:R-:W0:Y:S01]  /*0380*/  LDC.64 R8, c[0x0][0x380] ;  /* 0x0000e000ff087b82 */ /* 0x007e220000000a00 */
        /* <DEDUP_REMOVED lines=10> */
.L_x_12:
        /* <DEDUP_REMOVED lines=13> */
.L_x_43:


//--------------------- .text.make_constant_border_kernel_f32 --------------------------
	.section	.text.make_constant_border_kernel_f32,"ax",@progbits
	.align	128
        .global         make_constant_border_kernel_f32
        .type           make_constant_border_kernel_f32,@function
        .size           make_constant_border_kernel_f32,(.L_x_44 - make_constant_border_kernel_f32)
        .other          make_constant_border_kernel_f32,@"STO_CUDA_ENTRY STV_DEFAULT"
make_constant_border_kernel_f32:
.text.make_constant_border_kernel_f32:
[----:B------:R-:W-:Y:S01]  /*0000*/  LDC R1, c[0x0][0x37c] ;  /* 0x0000df00ff017b82 */ /* 0x000fe20000000800 */
[----:B------:R-:W0:Y:S07]  /*0010*/  S2R R2, SR_TID.Y ;  /* 0x0000000000027919 */ /* 0x000e2e0000002200 */
[----:B------:R-:W1:Y:S01]  /*0020*/  LDC R0, c[0x0][0x360] ;  /* 0x0000d800ff007b82 */ /* 0x000e620000000800 */
[----:B------:R-:W2:Y:S01]  /*0030*/  LDCU.64 UR8, c[0x0][0x388] ;  /* 0x00007100ff0877ac */ /* 0x000ea20008000a00 */
[----:B------:R-:W1:Y:S06]  /*0040*/  S2R R3, SR_TID.X ;  /* 0x0000000000037919 */ /* 0x000e6c0000002100 */
[----:B------:R-:W0:Y:S08]  /*0050*/  S2UR UR5, SR_CTAID.Y ;  /* 0x00000000000579c3 */ /* 0x000e300000002600 */
[----:B------:R-:W0:Y:S08]  /*0060*/  LDC R7, c[0x0][0x364] ;  /* 0x0000d900ff077b82 */ /* 0x000e300000000800 */
[----:B------:R-:W1:Y:S01]  /*0070*/  S2UR UR4, SR_CTAID.X ;  /* 0x00000000000479c3 */ /* 0x000e620000002500 */
[----:B0-----:R-:W-:-:S05]  /*0080*/  IMAD R7, R7, UR5, R2 ;  /* 0x0000000507077c24 */ /* 0x001fca000f8e0202 */
[----:B--2---:R-:W-:Y:S01]  /*0090*/  ISETP.GE.U32.AND P0, PT, R7, UR9, PT ;  /* 0x0000000907007c0c */ /* 0x004fe2000bf06070 */
[----:B-1----:R-:W-:-:S05]  /*00a0*/  IMAD R0, R0, UR4, R3 ;  /* 0x0000000400007c24 */ /* 0x002fca000f8e0203 */
[----:B------:R-:W-:-:S13]  /*00b0*/  ISETP.GE.U32.OR P0, PT, R0, UR8, P0 ;  /* 0x0000000800007c0c */ /* 0x000fda0008706470 */
[----:B------:R-:W-:Y:S05]  /*00c0*/  @P0 EXIT ;  /* 0x000000000000094d */ /* 0x000fea0003800000 */
[----:B------:R-:W0:Y:S01]  /*00d0*/  LDC.64 R2, c[0x0][0x380] ;  /* 0x0000e000ff027b82 */ /* 0x000e220000000a00 */
[----:B------:R-:W1:Y:S01]  /*00e0*/  LDCU.64 UR6, c[0x0][0x358] ;  /* 0x00006b00ff0677ac */ /* 0x000e620008000a00 */
[----:B------:R-:W-:Y:S01]  /*00f0*/  IMAD R5, R7, UR8, R0 ;  /* 0x0000000807057c24 */ /* 0x000fe2000f8e0200 */
[----:B------:R-:W2:Y:S03]  /*0100*/  LDCU UR5, c[0x0][0x390] ;  /* 0x00007200ff0577ac */ /* 0x000ea60008000800 */
[----:B0-----:R-:W-:Y:S02]  /*0110*/  IMAD.WIDE.U32 R2, R5, 0x4, R2 ;  /* 0x0000000405027825 */ /* 0x001fe400078e0002 */
[----:B------:R-:W0:Y:S04]  /*0120*/  LDC.64 R4, c[0x0][0x398] ;  /* 0x0000e600ff047b82 */ /* 0x000e280000000a00 */
[----:B-1----:R-:W3:Y:S01]  /*0130*/  LDG.E R3, desc[UR6][R2.64] ;  /* 0x0000000602037981 */ /* 0x002ee2000c1e1900 */
[----:B--2---:R-:W-:-:S02]  /*0140*/  ULEA UR4, UR5, UR8, 0x1 ;  /* 0x0000000805047291 */ /* 0x004fc4000f8e08ff */
[----:B------:R-:W-:Y:S02]  /*0150*/  IADD3 R0, PT, PT, R0, UR5, RZ ;  /* 0x0000000500007c10 */ /* 0x000fe4000fffe0ff */
[----:B------:R-:W-:-:S05]  /*0160*/  IADD3 R7, PT, PT, R7, UR5, RZ ;  /* 0x0000000507077c10 */ /* 0x000fca000fffe0ff */
[----:B------:R-:W-:-:S04]  /*0170*/  IMAD R7, R7, UR4, R0 ;  /* 0x0000000407077c24 */ /* 0x000fc8000f8e0200 */
[----:B0-----:R-:W-:-:S05]  /*0180*/  IMAD.WIDE R4, R7, 0x4, R4 ;  /* 0x0000000407047825 */ /* 0x001fca00078e0204 */
[----:B---3--:R-:W-:Y:S01]  /*0190*/  STG.E desc[UR6][R4.64], R3 ;  /* 0x0000000304007986 */ /* 0x008fe2000c101906 */
[----:B------:R-:W-:Y:S05]  /*01a0*/  EXIT ;  /* 0x000000000000794d */ /* 0x000fea0003800000 */
.L_x_13:
        /* <DEDUP_REMOVED lines=13> */
.L_x_44:


//--------------------- .text.make_mirror_border_kernel_u16 --------------------------
	.section	.text.make_mirror_border_kernel_u16,"ax",@progbits
	.align	128
        .global         make_mirror_border_kernel_u16
        .type           make_mirror_border_kernel_u16,@function
        .size           make_mirror_border_kernel_u16,(.L_x_45 - make_mirror_border_kernel_u16)
        .other          make_mirror_border_kernel_u16,@"STO_CUDA_ENTRY STV_DEFAULT"
make_mirror_border_kernel_u16:
.text.make_mirror_border_kernel_u16:
        /* <DEDUP_REMOVED lines=27> */
.L_x_15:
[----:B------:R-:W-:Y:S05]  /*01b0*/  BSYNC.RECONVERGENT B0 ;  /* 0x0000000000007941 */ /* 0x000fea0003800200 */
.L_x_14:
        /* <DEDUP_REMOVED lines=10> */
.L_x_18:
[----:B------:R-:W-:Y:S05]  /*0260*/  BSYNC.RELIABLE B1 ;  /* 0x0000000000017941 */ /* 0x000fea0003800100 */
.L_x_17:
[----:B------:R-:W0:Y:S01]  /*0270*/  LDC.64 R8, c[0x0][0x380] ;  /* 0x0000e000ff087b82 */ /* 0x000e220000000a00 */
[----:B------:R-:W-:-:S07]  /*0280*/  @P0 IMAD R11, R6, R2, R11 ;  /* 0x00000002060b0224 */ /* 0x000fce00078e020b */
[----:B------:R-:W1:Y:S01]  /*0290*/  LDC.64 R12, c[0x0][0x398] ;  /* 0x0000e600ff0c7b82 */ /* 0x000e620000000a00 */
[----:B0-----:R-:W-:-:S06]  /*02a0*/  @P0 IMAD.WIDE R10, R11, 0x2, R8 ;  /* 0x000000020b0a0825 */ /* 0x001fcc00078e0208 */
[----:B------:R-:W2:Y:S01]  /*02b0*/  @P0 LDG.E.U16 R11, desc[UR4][R10.64] ;  /* 0x000000040a0b0981 */ /* 0x000ea2000c1e1500 */
[--C-:B------:R-:W-:Y:S02]  /*02c0*/  IMAD R3, R4, R0, R7.reuse ;  /* 0x0000000004037224 */ /* 0x100fe400078e0207 */
[----:B------:R-:W-:Y:S02]  /*02d0*/  @!P0 IMAD R15, R6, R2, R7 ;  /* 0x00000002060f8224 */ /* 0x000fe400078e0207 */
[----:B-1----:R-:W-:-:S04]  /*02e0*/  IMAD.WIDE.U32 R12, R3, 0x2, R12 ;  /* 0x00000002030c7825 */ /* 0x002fc800078e000c */
[----:B------:R-:W-:Y:S01]  /*02f0*/  @!P0 IMAD.WIDE.U32 R8, R15, 0x2, R8 ;  /* 0x000000020f088825 */ /* 0x000fe200078e0008 */
[----:B--2---:R1:W-:Y:S05]  /*0300*/  @P0 STG.E.U16 desc[UR4][R12.64], R11 ;  /* 0x0000000b0c000986 */ /* 0x0043ea000c101504 */
[----:B------:R-:W2:Y:S04]  /*0310*/  @!P0 LDG.E.U16 R9, desc[UR4][R8.64] ;  /* 0x0000000408098981 */ /* 0x000ea8000c1e1500 */
[----:B--2---:R1:W-:Y:S01]  /*0320*/  @!P0 STG.E.U16 desc[UR4][R12.64], R9 ;  /* 0x000000090c008986 */ /* 0x0043e2000c101504 */
[----:B------:R-:W-:Y:S05]  /*0330*/  BRA `(.L_x_20) ;  /* 0x0000000000247947 */ /* 0x000fea0003800000 */
.L_x_19:
[----:B------:R-:W-:Y:S05]  /*0340*/  @P1 BRA `(.L_x_20) ;  /* 0x0000000000201947 */ /* 0x000fea0003800000 */
[----:B------:R-:W0:Y:S01]  /*0350*/  LDC.64 R8, c[0x0][0x380] ;  /* 0x0000e000ff087b82 */ /* 0x000e220000000a00 */
[----:B------:R-:W-:-:S04]  /*0360*/  IMAD R11, R4, R2, R11 ;  /* 0x00000002040b7224 */ /* 0x000fc800078e020b */
[----:B0-----:R-:W-:-:S03]  /*0370*/  IMAD.WIDE.U32 R8, R11, 0x2, R8 ;  /* 0x000000020b087825 */ /* 0x001fc600078e0008 */
[----:B------:R-:W0:Y:S03]  /*0380*/  LDC.64 R10, c[0x0][0x398] ;  /* 0x0000e600ff0a7b82 */ /* 0x000e260000000a00 */
[----:B------:R-:W2:Y:S01]  /*0390*/  LDG.E.U16 R9, desc[UR4][R8.64] ;  /* 0x0000000408097981 */ /* 0x000ea2000c1e1500 */
[----:B------:R-:W-:-:S04]  /*03a0*/  IMAD R3, R4, R0, R7 ;  /* 0x0000000004037224 */ /* 0x000fc800078e0207 */
[----:B0-----:R-:W-:-:S05]  /*03b0*/  IMAD.WIDE.U32 R10, R3, 0x2, R10 ;  /* 0x00000002030a7825 */ /* 0x001fca00078e000a */
[----:B--2---:R0:W-:Y:S02]  /*03c0*/  STG.E.U16 desc[UR4][R10.64], R9 ;  /* 0x000000090a007986 */ /* 0x0041e4000c101504 */
.L_x_20:
[----:B------:R-:W-:Y:S05]  /*03d0*/  BSYNC.RECONVERGENT B0 ;  /* 0x0000000000007941 */ /* 0x000fea0003800200 */
.L_x_16:
[----:B------:R-:W-:Y:S05]  /*03e0*/  WARPSYNC.ALL ;  /* 0x0000000000007948 */ /* 0x000fea0003800000 */
[----:B01----:R-:W0:Y:S01]  /*03f0*/  LDC.64 R8, c[0x0][0x380] ;  /* 0x0000e000ff087b82 */ /* 0x003e220000000a00 */
[----:B------:R-:W-:-:S04]  /*0400*/  IMAD R3, R4, R2, R7 ;  /* 0x0000000204037224 */ /* 0x000fc800078e0207 */
[----:B0-----:R-:W-:-:S03]  /*0410*/  IMAD.WIDE.U32 R2, R3, 0x2, R8 ;  /* 0x0000000203027825 */ /* 0x001fc600078e0008 */
[----:B------:R-:W0:Y:S03]  /*0420*/  LDC.64 R8, c[0x0][0x398] ;  /* 0x0000e600ff087b82 */ /* 0x000e260000000a00 */
[----:B------:R-:W2:Y:S01]  /*0430*/  LDG.E.U16 R3, desc[UR4][R2.64] ;  /* 0x0000000402037981 */ /* 0x000ea2000c1e1500 */
[-C--:B------:R-:W-:Y:S02]  /*0440*/  IADD3 R7, PT, PT, R7, R5.reuse, RZ ;  /* 0x0000000507077210 */ /* 0x080fe40007ffe0ff */
[----:B------:R-:W-:-:S05]  /*0450*/  IADD3 R4, PT, PT, R4, R5, RZ ;  /* 0x0000000504047210 */ /* 0x000fca0007ffe0ff */
[----:B------:R-:W-:-:S04]  /*0460*/  IMAD R5, R4, R0, R7 ;  /* 0x0000000004057224 */ /* 0x000fc800078e0207 */
[----:B0-----:R-:W-:-:S05]  /*0470*/  IMAD.WIDE R4, R5, 0x2, R8 ;  /* 0x0000000205047825 */ /* 0x001fca00078e0208 */
[----:B--2---:R-:W-:Y:S01]  /*0480*/  STG.E.U16 desc[UR4][R4.64], R3 ;  /* 0x0000000304007986 */ /* 0x004fe2000c101504 */
[----:B------:R-:W-:Y:S05]  /*0490*/  EXIT ;  /* 0x000000000000794d */ /* 0x000fea0003800000 */
.L_x_21:
        /* <DEDUP_REMOVED lines=14> */
.L_x_45:


//--------------------- .text.make_clamped_border_kernel_u16 --------------------------
	.section	.text.make_clamped_border_kernel_u16,"ax",@progbits
	.align	128
        .global         make_clamped_border_kernel_u16
        .type           make_clamped_border_kernel_u16,@function
        .size           make_clamped_border_kernel_u16,(.L_x_46 - make_clamped_border_kernel_u16)
        .other          make_clamped_border_kernel_u16,@"STO_CUDA_ENTRY STV_DEFAULT"
make_clamped_border_kernel_u16:
.text.make_clamped_border_kernel_u16:
        /* <DEDUP_REMOVED lines=31> */
[----:B------:R-:W2:Y:S01]  /*01f0*/  LDG.E.U16 R9, desc[UR4][R8.64] ;  /* 0x0000000408097981 */ /* 0x000ea2000c1e1500 */
[----:B------:R-:W-:-:S04]  /*0200*/  IMAD R13, R0, R3, R5 ;  /* 0x00000003000d7224 */ /* 0x000fc800078e0205 */
[----:B0-----:R-:W-:-:S05]  /*0210*/  IMAD.WIDE.U32 R10, R13, 0x2, R10 ;  /* 0x000000020d0a7825 */ /* 0x001fca00078e000a */
[----:B--2---:R0:W-:Y:S01]  /*0220*/  STG.E.U16 desc[UR4][R10.64], R9 ;  /* 0x000000090a007986 */ /* 0x0041e2000c101504 */
[----:B------:R-:W-:Y:S05]  /*0230*/  BRA `(.L_x_24) ;  /* 0x00000000004c7947 */ /* 0x000fea0003800000 */
.L_x_23:
[----:B------:R-:W-:Y:S05]  /*0240*/  @!P1 BRA `(.L_x_25) ;  /* 0x0000000000249947 */ /* 0x000fea0003800000 */
[----:B------:R-:W0:Y:S01]  /*0250*/  LDC.64 R8, c[0x0][0x380] ;  /* 0x0000e000ff087b82 */ /* 0x000e220000000a00 */
[----:B------:R-:W-:-:S04]  /*0260*/  IMAD R11, R6, R2, R5 ;  /* 0x00000002060b7224 */ /* 0x000fc800078e0205 */
[----:B0-----:R-:W-:-:S03]  /*0270*/  IMAD.WIDE.U32 R8, R11, 0x2, R8 ;  /* 0x000000020b087825 */ /* 0x001fc600078e0008 */
[----:B------:R-:W0:Y:S03]  /*0280*/  LDC.64 R10, c[0x0][0x398] ;  /* 0x0000e600ff0a7b82 */ /* 0x000e260000000a00 */
[----:B------:R-:W2:Y:S01]  /*0290*/  LDG.E.U16 R9, desc[UR4][R8.64] ;  /* 0x0000000408097981 */ /* 0x000ea2000c1e1500 */
[----:B------:R-:W-:-:S04]  /*02a0*/  IMAD R13, R0, R3, R5 ;  /* 0x00000003000d7224 */ /* 0x000fc800078e0205 */
[----:B0-----:R-:W-:-:S05]  /*02b0*/  IMAD.WIDE.U32 R10, R13, 0x2, R10 ;  /* 0x000000020d0a7825 */ /* 0x001fca00078e000a */
[----:B--2---:R1:W-:Y:S01]  /*02c0*/  STG.E.U16 desc[UR4][R10.64], R9 ;  /* 0x000000090a007986 */ /* 0x0043e2000c101504 */
[----:B------:R-:W-:Y:S05]  /*02d0*/  BRA `(.L_x_24) ;  /* 0x0000000000247947 */ /* 0x000fea0003800000 */
.L_x_25:
        /* <DEDUP_REMOVED lines=9> */
.L_x_24:
[----:B------:R-:W-:Y:S05]  /*0370*/  BSYNC.RECONVERGENT B0 ;  /* 0x0000000000007941 */ /* 0x000fea0003800200 */
.L_x_22:
[----:B012---:R-:W0:Y:S01]  /*0380*/  LDC.64 R8, c[0x0][0x380] ;  /* 0x0000e000ff087b82 */ /* 0x007e220000000a00 */
        /* <DEDUP_REMOVED lines=10> */
.L_x_26:
        /* <DEDUP_REMOVED lines=13> */
.L_x_46:


//--------------------- .text.make_constant_border_kernel_u16 --------------------------
	.section	.text.make_constant_border_kernel_u16,"ax",@progbits
	.align	128
        .global         make_constant_border_kernel_u16
        .type           make_constant_border_kernel_u16,@function
        .size           make_constant_border_kernel_u16,(.L_x_47 - make_constant_border_kernel_u16)
        .other          make_constant_border_kernel_u16,@"STO_CUDA_ENTRY STV_DEFAULT"
make_constant_border_kernel_u16:
.text.make_constant_border_kernel_u16:
        /* <DEDUP_REMOVED lines=19> */
[----:B-1----:R-:W3:Y:S01]  /*0130*/  LDG.E.U16 R3, desc[UR6][R2.64] ;  /* 0x0000000602037981 */ /* 0x002ee2000c1e1500 */
[----:B--2---:R-:W-:-:S02]  /*0140*/  ULEA UR4, UR5, UR8, 0x1 ;  /* 0x0000000805047291 */ /* 0x004fc4000f8e08ff */
[----:B------:R-:W-:Y:S02]  /*0150*/  IADD3 R0, PT, PT, R0, UR5, RZ ;  /* 0x0000000500007c10 */ /* 0x000fe4000fffe0ff */
[----:B------:R-:W-:-:S05]  /*0160*/  IADD3 R7, PT, PT, R7, UR5, RZ ;  /* 0x0000000507077c10 */ /* 0x000fca000fffe0ff */
[----:B------:R-:W-:-:S04]  /*0170*/  IMAD R7, R7, UR4, R0 ;  /* 0x0000000407077c24 */ /* 0x000fc8000f8e0200 */
[----:B0-----:R-:W-:-:S05]  /*0180*/  IMAD.WIDE R4, R7, 0x2, R4 ;  /* 0x0000000207047825 */ /* 0x001fca00078e0204 */
[----:B---3--:R-:W-:Y:S01]  /*0190*/  STG.E.U16 desc[UR6][R4.64], R3 ;  /* 0x0000000304007986 */ /* 0x008fe2000c101506 */
[----:B------:R-:W-:Y:S05]  /*01a0*/  EXIT ;  /* 0x000000000000794d */ /* 0x000fea0003800000 */
.L_x_27:
        /* <DEDUP_REMOVED lines=13> */
.L_x_47:


//--------------------- .text.make_mirror_border_kernel_u8 --------------------------
	.section	.text.make_mirror_border_kernel_u8,"ax",@progbits
	.align	128
        .global         make_mirror_border_kernel_u8
        .type           make_mirror_border_kernel_u8,@function
        .size           make_mirror_border_kernel_u8,(.L_x_48 - make_mirror_border_kernel_u8)
        .other          make_mirror_border_kernel_u8,@"STO_CUDA_ENTRY STV_DEFAULT"
make_mirror_border_kernel_u8:
.text.make_mirror_border_kernel_u8:
        /* <DEDUP_REMOVED lines=20> */
[----:B------:R-:W-:Y:S01]  /*0140*/  @!P2 PLOP3.LUT P0, PT, PT, PT, PT, 0x80, 0x8 ;  /* 0x000000000008a81c */ /* 0x000fe20003f0f070 */
[----:B------:R-:W-:Y:S01]  /*0150*/  @!P2 IMAD.IADD R11, R5, 0x1, -R4 ;  /* 0x00000001050ba824 */ /* 0x000fe200078e0a04 */
[----:B-1----:R-:W-:Y:S11]  /*0160*/  @!P2 BRA `(.L_x_29) ;  /* 0x000000000010a947 */ /* 0x002ff60003800000 */
[----:B------:R-:W-:-:S04]  /*0170*/  ISETP.GE.AND P0, PT, R9, R2, PT ;  /* 0x000000020900720c */ /* 0x000fc80003f06270 */
[----:B------:R-:W-:-:S09]  /*0180*/  PLOP3.LUT P1, PT, P0, PT, PT, 0x8, 0x80 ;  /* 0x000000000080781c */ /* 0x000fd2000072e170 */
[----:B------:R-:W-:-:S05]  /*0190*/  @P0 LOP3.LUT R7, RZ, R9, RZ, 0x33, !PT ;  /* 0x00000009ff070212 */ /* 0x000fca00078e33ff */
[----:B------:R-:W-:-:S07]  /*01a0*/  @P0 IMAD R11, R2, 0x2, R7 ;  /* 0x00000002020b0824 */ /* 0x000fce00078e0207 */
.L_x_29:
[----:B------:R-:W-:Y:S05]  /*01b0*/  BSYNC.RECONVERGENT B0 ;  /* 0x0000000000007941 */ /* 0x000fea0003800200 */
.L_x_28:
[----:B------:R-:W-:Y:S04]  /*01c0*/  BSSY.RECONVERGENT B0, `(.L_x_30) ;  /* 0x0000027000007945 */ /* 0x000fe80003800200 */
[----:B------:R-:W-:Y:S01]  /*01d0*/  BSSY.RELIABLE B1, `(.L_x_31) ;  /* 0x0000009000017945 */ /* 0x000fe20003800100 */
[C---:B------:R-:W-:Y:S02]  /*01e0*/  IMAD R7, R5.reuse, 0x2, R2 ;  /* 0x0000000205077824 */ /* 0x040fe400078e0202 */
[----:B------:R-:W-:Y:S01]  /*01f0*/  @!P3 IMAD.IADD R4, R5, 0x1, -R0 ;  /* 0x000000010504b824 */ /* 0x000fe200078e0a00 */
[----:B------:R-:W-:Y:S06]  /*0200*/  @!P3 BRA `(.L_x_32) ;  /* 0x000000000014b947 */ /* 0x000fec0003800000 */
[----:B------:R-:W-:-:S13]  /*0210*/  ISETP.GE.AND P2, PT, R0, R3, PT ;  /* 0x000000030000720c */ /* 0x000fda0003f46270 */
[----:B------:R-:W-:Y:S05]  /*0220*/  @!P2 BREAK.RELIABLE B1 ;  /* 0x000000000001a942 */ /* 0x000fea0003800100 */
[----:B------:R-:W-:Y:S05]  /*0230*/  @!P2 BRA `(.L_x_33) ;  /* 0x000000000050a947 */ /* 0x000fea0003800000 */
[----:B------:R-:W-:-:S05]  /*0240*/  LOP3.LUT R4, RZ, R0, RZ, 0x33, !PT ;  /* 0x00000000ff047212 */ /* 0x000fca00078e33ff */
[----:B------:R-:W-:-:S07]  /*0250*/  IMAD R4, R3, 0x2, R4 ;  /* 0x0000000203047824 */ /* 0x000fce00078e0204 */
.L_x_32:
[----:B------:R-:W-:Y:S05]  /*0260*/  BSYNC.RELIABLE B1 ;  /* 0x0000000000017941 */ /* 0x000fea0003800100 */
.L_x_31:
[----:B------:R-:W0:Y:S01]  /*0270*/  LDCU.64 UR6, c[0x0][0x380] ;  /* 0x00007000ff0677ac */ /* 0x000e220008000a00 */
[----:B------:R-:W-:Y:S01]  /*0280*/  @P0 IMAD R11, R4, R2, R11 ;  /* 0x00000002040b0224 */ /* 0x000fe200078e020b */
[----:B------:R-:W1:Y:S04]  /*0290*/  LDCU.64 UR8, c[0x0][0x398] ;  /* 0x00007300ff0877ac */ /* 0x000e680008000a00 */
[----:B0-----:R-:W-:-:S04]  /*02a0*/  @P0 IADD3 R10, P1, PT, R11, UR6, RZ ;  /* 0x000000060b0a0c10 */ /* 0x001fc8000ff3e0ff */
[----:B------:R-:W-:-:S05]  /*02b0*/  @P0 LEA.HI.X.SX32 R11, R11, UR7, 0x1, P1 ;  /* 0x000000070b0b0c11 */ /* 0x000fca00088f0eff */
[----:B------:R-:W2:Y:S01]  /*02c0*/  @P0 LDG.E.U8 R3, desc[UR4][R10.64] ;  /* 0x000000040a030981 */ /* 0x000ea2000c1e1100 */
[--C-:B------:R-:W-:Y:S02]  /*02d0*/  IMAD R12, R0, R7, R9.reuse ;  /* 0x00000007000c7224 */ /* 0x100fe400078e0209 */
[----:B------:R-:W-:-:S03]  /*02e0*/  @!P0 IMAD R4, R4, R2, R9 ;  /* 0x0000000204048224 */ /* 0x000fc600078e0209 */
[----:B-1----:R-:W-:Y:S02]  /*02f0*/  IADD3 R12, P1, PT, R12, UR8, RZ ;  /* 0x000000080c0c7c10 */ /* 0x002fe4000ff3e0ff */
[----:B------:R-:W-:-:S03]  /*0300*/  @!P0 IADD3 R4, P2, PT, R4, UR6, RZ ;  /* 0x0000000604048c10 */ /* 0x000fc6000ff5e0ff */
[----:B------:R-:W-:Y:S01]  /*0310*/  IMAD.X R13, RZ, RZ, UR9, P1 ;  /* 0x00000009ff0d7e24 */ /* 0x000fe200088e06ff */
[----:B------:R-:W-:Y:S01]  /*0320*/  @!P0 IADD3.X R11, PT, PT, RZ, UR7, RZ, P2, !PT ;  /* 0x00000007ff0b8c10 */ /* 0x000fe200097fe4ff */
[----:B------:R-:W-:-:S03]  /*0330*/  @!P0 IMAD.MOV.U32 R10, RZ, RZ, R4 ;  /* 0x000000ffff0a8224 */ /* 0x000fc600078e0004 */
[----:B--2---:R1:W-:Y:S04]  /*0340*/  @P0 STG.E.U8 desc[UR4][R12.64], R3 ;  /* 0x000000030c000986 */ /* 0x0043e8000c101104 */
[----:B------:R-:W2:Y:S04]  /*0350*/  @!P0 LDG.E.U8 R15, desc[UR4][R10.64] ;  /* 0x000000040a0f8981 */ /* 0x000ea8000c1e1100 */
[----:B--2---:R1:W-:Y:S01]  /*0360*/  @!P0 STG.E.U8 desc[UR4][R12.64], R15 ;  /* 0x0000000f0c008986 */ /* 0x0043e2000c101104 */
[----:B------:R-:W-:Y:S05]  /*0370*/  BRA `(.L_x_34) ;  /* 0x00000000002c7947 */ /* 0x000fea0003800000 */
.L_x_33:
[----:B------:R-:W-:Y:S05]  /*0380*/  @P1 BRA `(.L_x_34) ;  /* 0x0000000000281947 */ /* 0x000fea0003800000 */
[----:B------:R-:W0:Y:S01]  /*0390*/  LDCU.64 UR6, c[0x0][0x380] ;  /* 0x00007000ff0677ac */ /* 0x000e220008000a00 */
[----:B------:R-:W-:-:S05]  /*03a0*/  IMAD R11, R0, R2, R11 ;  /* 0x00000002000b7224 */ /* 0x000fca00078e020b */
[----:B0-----:R-:W-:-:S05]  /*03b0*/  IADD3 R10, P0, PT, R11, UR6, RZ ;  /* 0x000000060b0a7c10 */ /* 0x001fca000ff1e0ff */
[----:B------:R-:W-:Y:S01]  /*03c0*/  IMAD.X R11, RZ, RZ, UR7, P0 ;  /* 0x00000007ff0b7e24 */ /* 0x000fe200080e06ff */
[----:B------:R-:W0:Y:S05]  /*03d0*/  LDCU.64 UR6, c[0x0][0x398] ;  /* 0x00007300ff0677ac */ /* 0x000e2a0008000a00 */
[----:B------:R-:W2:Y:S01]  /*03e0*/  LDG.E.U8 R11, desc[UR4][R10.64] ;  /* 0x000000040a0b7981 */ /* 0x000ea2000c1e1100 */
[----:B------:R-:W-:-:S05]  /*03f0*/  IMAD R12, R0, R7, R9 ;  /* 0x00000007000c7224 */ /* 0x000fca00078e0209 */
[----:B0-----:R-:W-:-:S05]  /*0400*/  IADD3 R12, P0, PT, R12, UR6, RZ ;  /* 0x000000060c0c7c10 */ /* 0x001fca000ff1e0ff */
[----:B------:R-:W-:-:S05]  /*0410*/  IMAD.X R13, RZ, RZ, UR7, P0 ;  /* 0x00000007ff0d7e24 */ /* 0x000fca00080e06ff */
[----:B--2---:R0:W-:Y:S03]  /*0420*/  STG.E.U8 desc[UR4][R12.64], R11 ;  /* 0x0000000b0c007986 */ /* 0x0041e6000c101104 */
.L_x_34:
[----:B------:R-:W-:Y:S05]  /*0430*/  BSYNC.RECONVERGENT B0 ;  /* 0x0000000000007941 */ /* 0x000fea0003800200 */
.L_x_30:
[----:B------:R-:W-:Y:S05]  /*0440*/  WARPSYNC.ALL ;  /* 0x0000000000007948 */ /* 0x000fea0003800000 */
[----:B------:R-:W2:Y:S01]  /*0450*/  LDCU.64 UR6, c[0x0][0x380] ;  /* 0x00007000ff0677ac */ /* 0x000ea20008000a00 */
[----:B------:R-:W-:-:S05]  /*0460*/  IMAD R2, R0, R2, R9 ;  /* 0x0000000200027224 */ /* 0x000fca00078e0209 */
[----:B--2---:R-:W-:-:S04]  /*0470*/  IADD3 R2, P0, PT, R2, UR6, RZ ;  /* 0x0000000602027c10 */ /* 0x004fc8000ff1e0ff */
[----:B-1----:R-:W-:Y:S01]  /*0480*/  IADD3.X R3, PT, PT, RZ, UR7, RZ, P0, !PT ;  /* 0x00000007ff037c10 */ /* 0x002fe200087fe4ff */
[----:B------:R-:W1:Y:S05]  /*0490*/  LDCU.64 UR6, c[0x0][0x398] ;  /* 0x00007300ff0677ac */ /* 0x000e6a0008000a00 */
[----:B------:R-:W2:Y:S01]  /*04a0*/  LDG.E.U8 R3, desc[UR4][R2.64] ;  /* 0x0000000402037981 */ /* 0x000ea2000c1e1100 */
[--C-:B------:R-:W-:Y:S02]  /*04b0*/  IMAD.IADD R4, R9, 0x1, R5.reuse ;  /* 0x0000000109047824 */ /* 0x100fe400078e0205 */
[----:B------:R-:W-:-:S04]  /*04c0*/  IMAD.IADD R0, R0, 0x1, R5 ;  /* 0x0000000100007824 */ /* 0x000fc800078e0205 */
[----:B------:R-:W-:-:S05]  /*04d0*/  IMAD R0, R0, R7, R4 ;  /* 0x0000000700007224 */ /* 0x000fca00078e0204 */
[----:B-1----:R-:W-:-:S04]  /*04e0*/  IADD3 R4, P0, PT, R0, UR6, RZ ;  /* 0x0000000600047c10 */ /* 0x002fc8000ff1e0ff */
[----:B------:R-:W-:-:S05]  /*04f0*/  LEA.HI.X.SX32 R5, R0, UR7, 0x1, P0 ;  /* 0x0000000700057c11 */ /* 0x000fca00080f0eff */
[----:B--2---:R-:W-:Y:S01]  /*0500*/  STG.E.U8 desc[UR4][R4.64], R3 ;  /* 0x0000000304007986 */ /* 0x004fe2000c101104 */
[----:B------:R-:W-:Y:S05]  /*0510*/  EXIT ;  /* 0x000000000000794d */ /* 0x000fea0003800000 */
.L_x_35:
        /* <DEDUP_REMOVED lines=14> */
.L_x_48:


//--------------------- .text.make_clamped_border_kernel_u8 --------------------------
	.section	.text.make_clamped_border_kernel_u8,"ax",@progbits
	.align	128
        .global         make_clamped_border_kernel_u8
        .type           make_clamped_border_kernel_u8,@function
        .size           make_clamped_border_kernel_u8,(.L_x_49 - make_clamped_border_kernel_u8)
        .other          make_clamped_border_kernel_u8,@"STO_CUDA_ENTRY STV_DEFAULT"
make_clamped_border_kernel_u8:
.text.make_clamped_border_kernel_u8:
        /* <DEDUP_REMOVED lines=14> */
[----:B------:R-:W-:Y:S01]  /*00e0*/  VIADD R6, R3, 0xffffffff ;  /* 0xffffffff03067836 */ /* 0x000fe20000000000 */
[----:B------:R-:W1:Y:S01]  /*00f0*/  LDCU.64 UR4, c[0x0][0x358] ;  /* 0x00006b00ff0477ac */ /* 0x000e620008000a00 */
[----:B------:R-:W-:Y:S01]  /*0100*/  VIADD R4, R2, 0xffffffff ;  /* 0xffffffff02047836 */ /* 0x000fe20000000000 */
[----:B------:R-:W-:Y:S01]  /*0110*/  BSSY.RECONVERGENT B0, `(.L_x_36) ;  /* 0x000002c000007945 */ /* 0x000fe20003800200 */
[CC--:B0-----:R-:W-:Y:S02]  /*0120*/  ISETP.GE.AND P3, PT, R5.reuse, R7.reuse, PT ;  /* 0x000000070500720c */ /* 0x0c1fe40003f66270 */
[C---:B------:R-:W-:Y:S02]  /*0130*/  ISETP.GE.AND P4, PT, R0.reuse, R7, PT ;  /* 0x000000070000720c */ /* 0x040fe40003f86270 */
[----:B------:R-:W-:Y:S02]  /*0140*/  ISETP.GE.OR P0, PT, R5, R2, !P3 ;  /* 0x000000020500720c */ /* 0x000fe40005f06670 */
[----:B------:R-:W-:Y:S01]  /*0150*/  ISETP.GE.OR P1, PT, R0, R3, !P4 ;  /* 0x000000030000720c */ /* 0x000fe20006726670 */
[----:B------:R-:W-:Y:S01]  /*0160*/  IMAD R3, R7, 0x2, R2 ;  /* 0x0000000207037824 */ /* 0x000fe200078e0202 */
[----:B------:R-:W-:-:S02]  /*0170*/  SEL R6, R6, RZ, P4 ;  /* 0x000000ff06067207 */ /* 0x000fc40002000000 */
[----:B------:R-:W-:Y:S02]  /*0180*/  PLOP3.LUT P2, PT, P0, P1, PT, 0x80, 0x8 ;  /* 0x000000000008781c */ /* 0x000fe40000743070 */
[----:B------:R-:W-:-:S11]  /*0190*/  SEL R9, R4, RZ, P3 ;  /* 0x000000ff04097207 */ /* 0x000fd60001800000 */
[----:B-1----:R-:W-:Y:S05]  /*01a0*/  @!P2 BRA `(.L_x_37) ;  /* 0x00000000002ca947 */ /* 0x002fea0003800000 */
[----:B------:R-:W0:Y:S01]  /*01b0*/  LDCU.64 UR6, c[0x0][0x380] ;  /* 0x00007000ff0677ac */ /* 0x000e220008000a00 */
[----:B------:R-:W-:-:S05]  /*01c0*/  IMAD R6, R6, R2, R9 ;  /* 0x0000000206067224 */ /* 0x000fca00078e0209 */
[----:B0-----:R-:W-:-:S04]  /*01d0*/  IADD3 R8, P0, PT, R6, UR6, RZ ;  /* 0x0000000606087c10 */ /* 0x001fc8000ff1e0ff */
[----:B------:R-:W-:Y:S01]  /*01e0*/  LEA.HI.X.SX32 R9, R6, UR7, 0x1, P0 ;  /* 0x0000000706097c11 */ /* 0x000fe200080f0eff */
[----:B------:R-:W0:Y:S05]  /*01f0*/  LDCU.64 UR6, c[0x0][0x398] ;  /* 0x00007300ff0677ac */ /* 0x000e2a0008000a00 */
[----:B------:R-:W2:Y:S01]  /*0200*/  LDG.E.U8 R9, desc[UR4][R8.64] ;  /* 0x0000000408097981 */ /* 0x000ea2000c1e1100 */
[----:B------:R-:W-:-:S05]  /*0210*/  IMAD R10, R0, R3, R5 ;  /* 0x00000003000a7224 */ /* 0x000fca00078e0205 */
[----:B0-----:R-:W-:-:S05]  /*0220*/  IADD3 R10, P0, PT, R10, UR6, RZ ;  /* 0x000000060a0a7c10 */ /* 0x001fca000ff1e0ff */
[----:B------:R-:W-:-:S05]  /*0230*/  IMAD.X R11, RZ, RZ, UR7, P0 ;  /* 0x00000007ff0b7e24 */ /* 0x000fca00080e06ff */
[----:B--2---:R0:W-:Y:S01]  /*0240*/  STG.E.U8 desc[UR4][R10.64], R9 ;  /* 0x000000090a007986 */ /* 0x0041e2000c101104 */
[----:B------:R-:W-:Y:S05]  /*0250*/  BRA `(.L_x_38) ;  /* 0x00000000005c7947 */ /* 0x000fea0003800000 */
.L_x_37:
[----:B------:R-:W-:Y:S05]  /*0260*/  @!P1 BRA `(.L_x_39) ;  /* 0x00000000002c9947 */ /* 0x000fea0003800000 */
[----:B------:R-:W0:Y:S01]  /*0270*/  LDCU.64 UR6, c[0x0][0x380] ;  /* 0x00007000ff0677ac */ /* 0x000e220008000a00 */
[----:B------:R-:W-:-:S05]  /*0280*/  IMAD R6, R6, R2, R5 ;  /* 0x0000000206067224 */ /* 0x000fca00078e0205 */
[----:B0-----:R-:W-:-:S05]  /*0290*/  IADD3 R8, P0, PT, R6, UR6, RZ ;  /* 0x0000000606087c10 */ /* 0x001fca000ff1e0ff */
[----:B------:R-:W-:Y:S01]  /*02a0*/  IMAD.X R9, RZ, RZ, UR7, P0 ;  /* 0x00000007ff097e24 */ /* 0x000fe200080e06ff */
[----:B------:R-:W0:Y:S05]  /*02b0*/  LDCU.64 UR6, c[0x0][0x398] ;  /* 0x00007300ff0677ac */ /* 0x000e2a0008000a00 */
[----:B------:R-:W2:Y:S01]  /*02c0*/  LDG.E.U8 R9, desc[UR4][R8.64] ;  /* 0x0000000408097981 */ /* 0x000ea2000c1e1100 */
[----:B------:R-:W-:-:S05]  /*02d0*/  IMAD R10, R0, R3, R5 ;  /* 0x00000003000a7224 */ /* 0x000fca00078e0205 */
[----:B0-----:R-:W-:-:S04]  /*02e0*/  IADD3 R10, P0, PT, R10, UR6, RZ ;  /* 0x000000060a0a7c10 */ /* 0x001fc8000ff1e0ff */
[----:B------:R-:W-:-:S05]  /*02f0*/  IADD3.X R11, PT, PT, RZ, UR7, RZ, P0, !PT ;  /* 0x00000007ff0b7c10 */ /* 0x000fca00087fe4ff */
[----:B--2---:R1:W-:Y:S01]  /*0300*/  STG.E.U8 desc[UR4][R10.64], R9 ;  /* 0x000000090a007986 */ /* 0x0043e2000c101104 */
[----:B------:R-:W-:Y:S05]  /*0310*/  BRA `(.L_x_38) ;  /* 0x00000000002c7947 */ /* 0x000fea0003800000 */
.L_x_39:
        /* <DEDUP_REMOVED lines=11> */
.L_x_38:
[----:B------:R-:W-:Y:S05]  /*03d0*/  BSYNC.RECONVERGENT B0 ;  /* 0x0000000000007941 */ /* 0x000fea0003800200 */
.L_x_36:
[----:B------:R-:W3:Y:S01]  /*03e0*/  LDCU.64 UR6, c[0x0][0x380] ;  /* 0x00007000ff0677ac */ /* 0x000ee20008000a00 */
[----:B------:R-:W-:-:S05]  /*03f0*/  IMAD R2, R0, R2, R5 ;  /* 0x0000000200027224 */ /* 0x000fca00078e0205 */
[----:B---3--:R-:W-:-:S05]  /*0400*/  IADD3 R8, P0, PT, R2, UR6, RZ ;  /* 0x0000000602087c10 */ /* 0x008fca000ff1e0ff */
[----:B012---:R-:W-:Y:S01]  /*0410*/  IMAD.X R9, RZ, RZ, UR7, P0 ;  /* 0x00000007ff097e24 */ /* 0x007fe200080e06ff */
[----:B------:R-:W0:Y:S05]  /*0420*/  LDCU.64 UR6, c[0x0][0x398] ;  /* 0x00007300ff0677ac */ /* 0x000e2a0008000a00 */
[----:B------:R-:W2:Y:S01]  /*0430*/  LDG.E.U8 R9, desc[UR4][R8.64] ;  /* 0x0000000408097981 */ /* 0x000ea2000c1e1100 */
[----:B------:R-:W-:Y:S01]  /*0440*/  IADD3 R2, PT, PT, R5, R7, RZ ;  /* 0x0000000705027210 */ /* 0x000fe20007ffe0ff */
[----:B------:R-:W-:-:S04]  /*0450*/  IMAD.IADD R0, R0, 0x1, R7 ;  /* 0x0000000100007824 */ /* 0x000fc800078e0207 */
[----:B------:R-:W-:-:S05]  /*0460*/  IMAD R0, R3, R0, R2 ;  /* 0x0000000003007224 */ /* 0x000fca00078e0202 */
[----:B0-----:R-:W-:-:S04]  /*0470*/  IADD3 R2, P0, PT, R0, UR6, RZ ;  /* 0x0000000600027c10 */ /* 0x001fc8000ff1e0ff */
[----:B------:R-:W-:-:S05]  /*0480*/  LEA.HI.X.SX32 R3, R0, UR7, 0x1, P0 ;  /* 0x0000000700037c11 */ /* 0x000fca00080f0eff */
[----:B--2---:R-:W-:Y:S01]  /*0490*/  STG.E.U8 desc[UR4][R2.64], R9 ;  /* 0x0000000902007986 */ /* 0x004fe2000c101104 */
[----:B------:R-:W-:Y:S05]  /*04a0*/  EXIT ;  /* 0x000000000000794d */ /* 0x000fea0003800000 */
.L_x_40:
        /* <DEDUP_REMOVED lines=13> */
.L_x_49:


//--------------------- .text.make_constant_border_kernel_u8 --------------------------
	.section	.text.make_constant_border_kernel_u8,"ax",@progbits
	.align	128
        .global         make_constant_border_kernel_u8
        .type           make_constant_border_kernel_u8,@function
        .size           make_constant_border_kernel_u8,(.L_x_50 - make_constant_border_kernel_u8)
        .other          make_constant_border_kernel_u8,@"STO_CUDA_ENTRY STV_DEFAULT"
make_constant_border_kernel_u8:
.text.make_constant_border_kernel_u8:
        /* <DEDUP_REMOVED lines=13> */
[----:B------:R-:W0:Y:S01]  /*00d0*/  LDCU.64 UR4, c[0x0][0x380] ;  /* 0x00007000ff0477ac */ /* 0x000e220008000a00 */
[----:B------:R-:W-:Y:S01]  /*00e0*/  IMAD R2, R5, UR8, R0 ;  /* 0x0000000805027c24 */ /* 0x000fe2000f8e0200 */
[----:B------:R-:W1:Y:S01]  /*00f0*/  LDCU.64 UR6, c[0x0][0x358] ;  /* 0x00006b00ff0677ac */ /* 0x000e620008000a00 */
[----:B------:R-:W2:Y:S03]  /*0100*/  LDCU.64 UR10, c[0x0][0x398] ;  /* 0x00007300ff0a77ac */ /* 0x000ea60008000a00 */
[----:B0-----:R-:W-:-:S05]  /*0110*/  IADD3 R2, P0, PT, R2, UR4, RZ ;  /* 0x0000000402027c10 */ /* 0x001fca000ff1e0ff */
[----:B------:R-:W-:Y:S01]  /*0120*/  IMAD.X R3, RZ, RZ, UR5, P0 ;  /* 0x00000005ff037e24 */ /* 0x000fe200080e06ff */
[----:B------:R-:W0:Y:S05]  /*0130*/  LDCU UR5, c[0x0][0x390] ;  /* 0x00007200ff0577ac */ /* 0x000e2a0008000800 */
[----:B-1----:R-:W3:Y:S01]  /*0140*/  LDG.E.U8 R3, desc[UR6][R2.64] ;  /* 0x0000000602037981 */ /* 0x002ee2000c1e1100 */
[----:B0-----:R-:W-:Y:S02]  /*0150*/  ULEA UR4, UR5, UR8, 0x1 ;  /* 0x0000000805047291 */ /* 0x001fe4000f8e08ff */
[----:B------:R-:W-:Y:S01]  /*0160*/  IADD3 R0, PT, PT, R0, UR5, RZ ;  /* 0x0000000500007c10 */ /* 0x000fe2000fffe0ff */
[----:B------:R-:W-:-:S04]  /*0170*/  VIADD R5, R5, UR5 ;  /* 0x0000000505057c36 */ /* 0x000fc80008000000 */
[----:B------:R-:W-:-:S05]  /*0180*/  IMAD R0, R5, UR4, R0 ;  /* 0x0000000405007c24 */ /* 0x000fca000f8e0200 */
[----:B--2---:R-:W-:-:S04]  /*0190*/  IADD3 R4, P0, PT, R0, UR10, RZ ;  /* 0x0000000a00047c10 */ /* 0x004fc8000ff1e0ff */
[----:B------:R-:W-:-:S05]  /*01a0*/  LEA.HI.X.SX32 R5, R0, UR11, 0x1, P0 ;  /* 0x0000000b00057c11 */ /* 0x000fca00080f0eff */
[----:B---3--:R-:W-:Y:S01]  /*01b0*/  STG.E.U8 desc[UR6][R4.64], R3 ;  /* 0x0000000304007986 */ /* 0x008fe2000c101106 */
[----:B------:R-:W-:Y:S05]  /*01c0*/  EXIT ;  /* 0x000000000000794d */ /* 0x000fea0003800000 */
.L_x_41:
        /* <DEDUP_REMOVED lines=11> */
.L_x_50:


//--------------------- .nv.shared.reserved.0     --------------------------
	.section	.nv.shared.reserved.0,"aw",@nobits
	.weak		__nv_reservedSMEM_offset_0_alias
	.size		__nv_reservedSMEM_offset_0_alias, 0, 64
	.other		__nv_reservedSMEM_offset_0_alias,@"STO_CUDA_RESERVED_SHARED STV_DEFAULT"
__nv_reservedSMEM_offset_0_alias:
	.zero		0
	.zero		64


//--------------------- .nv.constant0.make_mirror_border_kernel_f32 --------------------------
	.section	.nv.constant0.make_mirror_border_kernel_f32,"a",@progbits
	.sectionflags	@""
	.align	4
.nv.constant0.make_mirror_border_kernel_f32:
	.zero		928


//--------------------- .nv.constant0.make_clamped_border_kernel_f32 --------------------------
	.section	.nv.constant0.make_clamped_border_kernel_f32,"a",@progbits
	.sectionflags	@""
	.align	4
.nv.constant0.make_clamped_border_kernel_f32:
	.zero		928


//--------------------- .nv.constant0.make_constant_border_kernel_f32 --------------------------
	.section	.nv.constant0.make_constant_border_kernel_f32,"a",@progbits
	.sectionflags	@""
	.align	4
.nv.constant0.make_constant_border_kernel_f32:
	.zero		928


//--------------------- .nv.constant0.make_mirror_border_kernel_u16 --------------------------
	.section	.nv.constant0.make_mirror_border_kernel_u16,"a",@progbits
	.sectionflags	@""
	.align	4
.nv.constant0.make_mirror_border_kernel_u16:
	.zero		928


//--------------------- .nv.constant0.make_clamped_border_kernel_u16 --------------------------
	.section	.nv.constant0.make_clamped_border_kernel_u16,"a",@progbits
	.sectionflags	@""
	.align	4
.nv.constant0.make_clamped_border_kernel_u16:
	.zero		928


//--------------------- .nv.constant0.make_constant_border_kernel_u16 --------------------------
	.section	.nv.constant0.make_constant_border_kernel_u16,"a",@progbits
	.sectionflags	@""
	.align	4
.nv.constant0.make_constant_border_kernel_u16:
	.zero		928


//--------------------- .nv.constant0.make_mirror_border_kernel_u8 --------------------------
	.section	.nv.constant0.make_mirror_border_kernel_u8,"a",@progbits
	.sectionflags	@""
	.align	4
.nv.constant0.make_mirror_border_kernel_u8:
	.zero		928


//--------------------- .nv.constant0.make_clamped_border_kernel_u8 --------------------------
	.section	.nv.constant0.make_clamped_border_kernel_u8,"a",@progbits
	.sectionflags	@""
	.align	4
.nv.constant0.make_clamped_border_kernel_u8:
	.zero		928


//--------------------- .nv.constant0.make_constant_border_kernel_u8 --------------------------
	.section	.nv.constant0.make_constant_border_kernel_u8,"a",@progbits
	.sectionflags	@""
	.align	4
.nv.constant0.make_constant_border_kernel_u8:
	.zero		928


//--------------------- SYMBOLS --------------------------

	.type		.nv.reservedSmem.offset0,@object
	.size		.nv.reservedSmem.offset0,0x4
